// auto-generated by cutlass_sweep.gemm — config: {"arch": "sm_100", "cluster_m": 1, "cluster_n": 1, "dtype": "e5m2", "dtype_b": "e5m2", "layout": "nt", "stages": 7, "tile_k": 32, "tile_m": 64, "tile_n": 256}
#include "cutlass/cutlass.h"
#include "cutlass/gemm/collective/collective_builder.hpp"
#include "cutlass/gemm/device/gemm_universal_adapter.h"
#include "cutlass/gemm/kernel/gemm_universal.hpp"
#include "cutlass/epilogue/collective/collective_builder.hpp"

using ElemA = cutlass::float_e5m2_t;
using ElemB = cutlass::float_e5m2_t;
using ElemCD = cutlass::float_e5m2_t;
using Acc  = float;
using TileShape    = cute::Shape<cute::_64, cute::_256, cute::_32>;
using ClusterShape = cute::Shape<cute::_1, cute::_1, cute::_1>;

using CollectiveEpilogue = typename cutlass::epilogue::collective::CollectiveBuilder<
    cutlass::arch::Sm100, cutlass::arch::OpClassTensorOp,
    TileShape, ClusterShape,
    cutlass::epilogue::collective::EpilogueTileAuto,
    Acc, Acc,
    ElemCD, cutlass::layout::RowMajor, 128 / cutlass::sizeof_bits<ElemCD>::value,
    ElemCD, cutlass::layout::RowMajor, 128 / cutlass::sizeof_bits<ElemCD>::value,
    cutlass::epilogue::collective::EpilogueScheduleAuto
  >::CollectiveOp;

using CollectiveMainloop = typename cutlass::gemm::collective::CollectiveBuilder<
    cutlass::arch::Sm100, cutlass::arch::OpClassTensorOp,
    ElemA, cutlass::layout::RowMajor, 128 / cutlass::sizeof_bits<ElemA>::value,
    ElemB, cutlass::layout::ColumnMajor, 128 / cutlass::sizeof_bits<ElemB>::value,
    Acc,
    TileShape, ClusterShape,
    cutlass::gemm::collective::StageCount<7>,
    cutlass::gemm::collective::KernelScheduleAuto
  >::CollectiveOp;

using GemmKernel = cutlass::gemm::kernel::GemmUniversal<
    cute::Shape<int,int,int,int>,
    CollectiveMainloop,
    CollectiveEpilogue
>;
using Gemm = cutlass::gemm::device::GemmUniversalAdapter<GemmKernel>;

// Force the device kernel symbol into the cubin without needing a host main.
auto* _anchor = &cutlass::device_kernel<GemmKernel>;


// ===== COMPILED SASS (sm_100a) =====

	.target	sm_100a

	.elftype	@"ET_EXEC"


//--------------------- .note.nv.tkinfo           --------------------------
	.section	.note.nv.tkinfo,"",@"SHT_NOTE"
	.sectionflags	@"SHF_NOTE_NV_TKINFO"
	.tkinfo
        /*0018*/ 	.word	0x00000002
        /*0030*/ 	.string	""
        /*0030*/ 	.string	"ptxas"
        /*0030*/ 	.string	"Cuda compilation tools, release 13.0, V13.0.88"
        /*0030*/ 	.string	"Build cuda_13.0.r13.0/compiler.36424714_0"
        /*0030*/ 	.string	"-arch sm_100a -m 64 "



//--------------------- .note.nv.cuinfo           --------------------------
	.section	.note.nv.cuinfo,"",@"SHT_NOTE"
	.sectionflags	@"SHF_NOTE_NV_CUINFO"
        /*0018*/ 	.short	0x0002
        /*001a*/ 	.short	0x0064
        /*001c*/ 	.short	0x0082
	.zero		2


//--------------------- .nv.info                  --------------------------
	.section	.nv.info,"",@"SHT_CUDA_INFO"
	.align	4


	//----- nvinfo : EIATTR_REGCOUNT
	.align		4
        /*0000*/ 	.byte	0x04, 0x2f
        /*0002*/ 	.short	(.L_20 - .L_19)
	.align		4
.L_19:
        /*0004*/ 	.word	index@(_ZN7cutlass13device_kernelINS_4gemm6kernel13GemmUniversalIN4cute5tupleIJiiiiEEENS1_10collective13CollectiveMmaINS1_35MainloopSm100TmaUmmaWarpSpecializedILi7ELi2ELi4ENS5_IJNS4_1CILi1EEESB_SB_EEEEENS5_IJNSA_ILi64EEENSA_ILi256EEENSA_ILi32EEEEEENS_12float_e5m2_tENS5_IJlSB_lEEESI_SJ_NS4_8TiledMMAINS4_8MMA_AtomIJNS4_10MMA_TraitsINS4_19SM100_MMA_F8F6F4_SSEJSI_SI_fSE_SF_NS4_17integral_constantINS4_4UMMA5MajorELSQ_0EEESR_NSO_INSP_7ScaleInELSS_0EEEST_EEEEEENS4_6LayoutISC_NS5_IJNSA_ILi0EEESX_SX_EEEEENS5_IJNS4_10UnderscoreES10_S10_EEEEENS4_13SM90_TMA_LOADENS4_14ComposedLayoutINS4_7SwizzleILi1ELi4ELi3EEENS4_18smem_ptr_flag_bitsILi8EEENSW_INS5_IJNSA_ILi8EEESG_EEENS5_IJSG_SB_EEEEEEEvNS4_8identityES13_S1D_vS1E_EENS_8epilogue10collective18CollectiveEpilogueINS1G_23Sm100TmaWarpSpecializedILi4ELi2ELi32ELb0ELb0EEEJSH_NS5_IJNSW_ISE_SB_EES1L_EEESI_SJ_SI_SJ_NS1G_6fusion15FusionCallbacksIS1K_NS1N_17LinearCombinationISI_fSI_fLNS_15FloatRoundStyleE2EEESH_S1M_JEEENS4_5SM1004TMEM4LOAD26SM100_TMEM_LOAD_16dp32b32xES13_NS14_INS15_ILi2ELi4ELi3EEES18_NSW_INS5_IJS19_SE_EEENS5_IJSE_SB_EEEEEEENS4_39AutoVectorizingCopyWithAssumedAlignmentILi128EEENS4_14SM90_TMA_STOREES21_S23_S23_EEEvvEEEEvNT_6ParamsE)
        /*0008*/ 	.word	0x00000079


	//----- nvinfo : EIATTR_FRAME_SIZE
	.align		4
.L_20:
        /*000c*/ 	.byte	0x04, 0x11
        /*000e*/ 	.short	(.L_22 - .L_21)
	.align		4
.L_21:
        /*0010*/ 	.word	index@($__internal_2_$__cuda_sm10x_tcgen05_guardrail_trap_unallocated_columns_being_dealloced)
        /*0014*/ 	.word	0x00000000


	//----- nvinfo : EIATTR_FRAME_SIZE
	.align		4
.L_22:
        /*0018*/ 	.byte	0x04, 0x11
        /*001a*/ 	.short	(.L_24 - .L_23)
	.align		4
.L_23:
        /*001c*/ 	.word	index@($__internal_1_$__cuda_sm10x_tcgen05_guardrail_trap_phase_invalid_during_alloc)
        /*0020*/ 	.word	0x00000000


	//----- nvinfo : EIATTR_FRAME_SIZE
	.align		4
.L_24:
        /*0024*/ 	.byte	0x04, 0x11
        /*0026*/ 	.short	(.L_26 - .L_25)
	.align		4
.L_25:
        /*0028*/ 	.word	index@($__internal_0_$__cuda_sm10x_tcgen05_guardrail_trap_col_being_dealloced_not_returned_by_alloc)
        /*002c*/ 	.word	0x00000000


	//----- nvinfo : EIATTR_FRAME_SIZE
	.align		4
.L_26:
        /*0030*/ 	.byte	0x04, 0x11
        /*0032*/ 	.short	(.L_28 - .L_27)
	.align		4
.L_27:
        /*0034*/ 	.word	index@(_ZN7cutlass13device_kernelINS_4gemm6kernel13GemmUniversalIN4cute5tupleIJiiiiEEENS1_10collective13CollectiveMmaINS1_35MainloopSm100TmaUmmaWarpSpecializedILi7ELi2ELi4ENS5_IJNS4_1CILi1EEESB_SB_EEEEENS5_IJNSA_ILi64EEENSA_ILi256EEENSA_ILi32EEEEEENS_12float_e5m2_tENS5_IJlSB_lEEESI_SJ_NS4_8TiledMMAINS4_8MMA_AtomIJNS4_10MMA_TraitsINS4_19SM100_MMA_F8F6F4_SSEJSI_SI_fSE_SF_NS4_17integral_constantINS4_4UMMA5MajorELSQ_0EEESR_NSO_INSP_7ScaleInELSS_0EEEST_EEEEEENS4_6LayoutISC_NS5_IJNSA_ILi0EEESX_SX_EEEEENS5_IJNS4_10UnderscoreES10_S10_EEEEENS4_13SM90_TMA_LOADENS4_14ComposedLayoutINS4_7SwizzleILi1ELi4ELi3EEENS4_18smem_ptr_flag_bitsILi8EEENSW_INS5_IJNSA_ILi8EEESG_EEENS5_IJSG_SB_EEEEEEEvNS4_8identityES13_S1D_vS1E_EENS_8epilogue10collective18CollectiveEpilogueINS1G_23Sm100TmaWarpSpecializedILi4ELi2ELi32ELb0ELb0EEEJSH_NS5_IJNSW_ISE_SB_EES1L_EEESI_SJ_SI_SJ_NS1G_6fusion15FusionCallbacksIS1K_NS1N_17LinearCombinationISI_fSI_fLNS_15FloatRoundStyleE2EEESH_S1M_JEEENS4_5SM1004TMEM4LOAD26SM100_TMEM_LOAD_16dp32b32xES13_NS14_INS15_ILi2ELi4ELi3EEES18_NSW_INS5_IJS19_SE_EEENS5_IJSE_SB_EEEEEEENS4_39AutoVectorizingCopyWithAssumedAlignmentILi128EEENS4_14SM90_TMA_STOREES21_S23_S23_EEEvvEEEEvNT_6ParamsE)
        /*0038*/ 	.word	0x00000000


	//----- nvinfo : EIATTR_MIN_STACK_SIZE
	.align		4
.L_28:
        /*003c*/ 	.byte	0x04, 0x12
        /*003e*/ 	.short	(.L_30 - .L_29)
	.align		4
.L_29:
        /*0040*/ 	.word	index@(_ZN7cutlass13device_kernelINS_4gemm6kernel13GemmUniversalIN4cute5tupleIJiiiiEEENS1_10collective13CollectiveMmaINS1_35MainloopSm100TmaUmmaWarpSpecializedILi7ELi2ELi4ENS5_IJNS4_1CILi1EEESB_SB_EEEEENS5_IJNSA_ILi64EEENSA_ILi256EEENSA_ILi32EEEEEENS_12float_e5m2_tENS5_IJlSB_lEEESI_SJ_NS4_8TiledMMAINS4_8MMA_AtomIJNS4_10MMA_TraitsINS4_19SM100_MMA_F8F6F4_SSEJSI_SI_fSE_SF_NS4_17integral_constantINS4_4UMMA5MajorELSQ_0EEESR_NSO_INSP_7ScaleInELSS_0EEEST_EEEEEENS4_6LayoutISC_NS5_IJNSA_ILi0EEESX_SX_EEEEENS5_IJNS4_10UnderscoreES10_S10_EEEEENS4_13SM90_TMA_LOADENS4_14ComposedLayoutINS4_7SwizzleILi1ELi4ELi3EEENS4_18smem_ptr_flag_bitsILi8EEENSW_INS5_IJNSA_ILi8EEESG_EEENS5_IJSG_SB_EEEEEEEvNS4_8identityES13_S1D_vS1E_EENS_8epilogue10collective18CollectiveEpilogueINS1G_23Sm100TmaWarpSpecializedILi4ELi2ELi32ELb0ELb0EEEJSH_NS5_IJNSW_ISE_SB_EES1L_EEESI_SJ_SI_SJ_NS1G_6fusion15FusionCallbacksIS1K_NS1N_17LinearCombinationISI_fSI_fLNS_15FloatRoundStyleE2EEESH_S1M_JEEENS4_5SM1004TMEM4LOAD26SM100_TMEM_LOAD_16dp32b32xES13_NS14_INS15_ILi2ELi4ELi3EEES18_NSW_INS5_IJS19_SE_EEENS5_IJSE_SB_EEEEEEENS4_39AutoVectorizingCopyWithAssumedAlignmentILi128EEENS4_14SM90_TMA_STOREES21_S23_S23_EEEvvEEEEvNT_6ParamsE)
        /*0044*/ 	.word	0x00000000
.L_30:


//--------------------- .nv.compat                --------------------------
	.section	.nv.compat,"",@"SHT_CUDA_COMPAT_INFO"
	.align	4
        /*0000*/ 	.byte	0x02, 0x09, 0x01, 0x00, 0x02, 0x02, 0x02, 0x00, 0x02, 0x05, 0x05, 0x00, 0x03, 0x07, 0x01, 0x01
        /*0010*/ 	.byte	0x02, 0x03, 0x01, 0x00, 0x02, 0x06, 0x01, 0x00, 0x04, 0x0b, 0x08, 0x00, 0x09, 0x00, 0x00, 0x00
        /*0020*/ 	.byte	0x00, 0x00, 0x00, 0x00


//--------------------- .nv.info._ZN7cutlass13device_kernelINS_4gemm6kernel13GemmUniversalIN4cute5tupleIJiiiiEEENS1_10collective13CollectiveMmaINS1_35MainloopSm100TmaUmmaWarpSpecializedILi7ELi2ELi4ENS5_IJNS4_1CILi1EEESB_SB_EEEEENS5_IJNSA_ILi64EEENSA_ILi256EEENSA_ILi32EEEEEENS_12float_e5m2_tENS5_IJlSB_lEEESI_SJ_NS4_8TiledMMAINS4_8MMA_AtomIJNS4_10MMA_TraitsINS4_19SM100_MMA_F8F6F4_SSEJSI_SI_fSE_SF_NS4_17integral_constantINS4_4UMMA5MajorELSQ_0EEESR_NSO_INSP_7ScaleInELSS_0EEEST_EEEEEENS4_6LayoutISC_NS5_IJNSA_ILi0EEESX_SX_EEEEENS5_IJNS4_10UnderscoreES10_S10_EEEEENS4_13SM90_TMA_LOADENS4_14ComposedLayoutINS4_7SwizzleILi1ELi4ELi3EEENS4_18smem_ptr_flag_bitsILi8EEENSW_INS5_IJNSA_ILi8EEESG_EEENS5_IJSG_SB_EEEEEEEvNS4_8identityES13_S1D_vS1E_EENS_8epilogue10collective18CollectiveEpilogueINS1G_23Sm100TmaWarpSpecializedILi4ELi2ELi32ELb0ELb0EEEJSH_NS5_IJNSW_ISE_SB_EES1L_EEESI_SJ_SI_SJ_NS1G_6fusion15FusionCallbacksIS1K_NS1N_17LinearCombinationISI_fSI_fLNS_15FloatRoundStyleE2EEESH_S1M_JEEENS4_5SM1004TMEM4LOAD26SM100_TMEM_LOAD_16dp32b32xES13_NS14_INS15_ILi2ELi4ELi3EEES18_NSW_INS5_IJS19_SE_EEENS5_IJSE_SB_EEEEEEENS4_39AutoVectorizingCopyWithAssumedAlignmentILi128EEENS4_14SM90_TMA_STOREES21_S23_S23_EEEvvEEEEvNT_6ParamsE --------------------------
	.section	.nv.info._ZN7cutlass13device_kernelINS_4gemm6kernel13GemmUniversalIN4cute5tupleIJiiiiEEENS1_10collective13CollectiveMmaINS1_35MainloopSm100TmaUmmaWarpSpecializedILi7ELi2ELi4ENS5_IJNS4_1CILi1EEESB_SB_EEEEENS5_IJNSA_ILi64EEENSA_ILi256EEENSA_ILi32EEEEEENS_12float_e5m2_tENS5_IJlSB_lEEESI_SJ_NS4_8TiledMMAINS4_8MMA_AtomIJNS4_10MMA_TraitsINS4_19SM100_MMA_F8F6F4_SSEJSI_SI_fSE_SF_NS4_17integral_constantINS4_4UMMA5MajorELSQ_0EEESR_NSO_INSP_7ScaleInELSS_0EEEST_EEEEEENS4_6LayoutISC_NS5_IJNSA_ILi0EEESX_SX_EEEEENS5_IJNS4_10UnderscoreES10_S10_EEEEENS4_13SM90_TMA_LOADENS4_14ComposedLayoutINS4_7SwizzleILi1ELi4ELi3EEENS4_18smem_ptr_flag_bitsILi8EEENSW_INS5_IJNSA_ILi8EEESG_EEENS5_IJSG_SB_EEEEEEEvNS4_8identityES13_S1D_vS1E_EENS_8epilogue10collective18CollectiveEpilogueINS1G_23Sm100TmaWarpSpecializedILi4ELi2ELi32ELb0ELb0EEEJSH_NS5_IJNSW_ISE_SB_EES1L_EEESI_SJ_SI_SJ_NS1G_6fusion15FusionCallbacksIS1K_NS1N_17LinearCombinationISI_fSI_fLNS_15FloatRoundStyleE2EEESH_S1M_JEEENS4_5SM1004TMEM4LOAD26SM100_TMEM_LOAD_16dp32b32xES13_NS14_INS15_ILi2ELi4ELi3EEES18_NSW_INS5_IJS19_SE_EEENS5_IJSE_SB_EEEEEEENS4_39AutoVectorizingCopyWithAssumedAlignmentILi128EEENS4_14SM90_TMA_STOREES21_S23_S23_EEEvvEEEEvNT_6ParamsE,"",@"SHT_CUDA_INFO"
	.sectionflags	@""
	.align	4


	//----- nvinfo : EIATTR_CUDA_API_VERSION
	.align		4
        /*0000*/ 	.byte	0x04, 0x37
        /*0002*/ 	.short	(.L_32 - .L_31)
.L_31:
        /*0004*/ 	.word	0x00000082


	//----- nvinfo : EIATTR_KPARAM_INFO
	.align		4
.L_32:
        /*0008*/ 	.byte	0x04, 0x17
        /*000a*/ 	.short	(.L_34 - .L_33)
.L_33:
        /*000c*/ 	.word	0x00000000
        /*0010*/ 	.short	0x0000
        /*0012*/ 	.short	0x0000
        /*0014*/ 	.byte	0x00, 0xf0, 0x01, 0x20


	//----- nvinfo : EIATTR_AT_ENTRY_FRAGMENTS
	.align		4
.L_34:
        /*0018*/ 	.byte	0x04, 0x4f
        /*001a*/ 	.short	(.L_36 - .L_35)


	//   ....[0]....
.L_35:
        /*001c*/ 	.word	0x00000006


	//----- nvinfo : EIATTR_RESERVED_SMEM_USED
	.align		4
.L_36:
        /*0020*/ 	.byte	0x01, 0x41
	.zero		2


	//----- nvinfo : EIATTR_SPARSE_MMA_MASK
	.align		4
        /*0024*/ 	.byte	0x03, 0x50
        /*0026*/ 	.short	0x0000


	//----- nvinfo : EIATTR_TCGEN05_1CTA_USED
	.align		4
        /*0028*/ 	.byte	0x01, 0x51
	.zero		2


	//----- nvinfo : EIATTR_MAXREG_COUNT
	.align		4
        /*002c*/ 	.byte	0x03, 0x1b
        /*002e*/ 	.short	0x00ff


	//----- nvinfo : EIATTR_NUM_BARRIERS
	.align		4
        /*0030*/ 	.byte	0x02, 0x4c
        /*0032*/ 	.byte	0x07
	.zero		1


	//----- nvinfo : EIATTR_EXTERNS
	.align		4
        /*0034*/ 	.byte	0x04, 0x0f
        /*0036*/ 	.short	(.L_38 - .L_37)


	//   ....[0]....
	.align		4
.L_37:
        /*0038*/ 	.word	index@(__assertfail)


	//----- nvinfo : EIATTR_MERCURY_ISA_VERSION
	.align		4
.L_38:
        /*003c*/ 	.byte	0x03, 0x5f
        /*003e*/ 	.short	0x0101


	//----- nvinfo : EIATTR_INT_WARP_WIDE_INSTR_OFFSETS
	.align		4
        /*0040*/ 	.byte	0x04, 0x31
        /*0042*/ 	.short	(.L_40 - .L_39)


	//   ....[0]....
.L_39:
        /*0044*/ 	.word	0x00001e40


	//   ....[1]....
        /*0048*/ 	.word	0x00003940


	//   ....[2]....
        /*004c*/ 	.word	0x00003970


	//   ....[3]....
        /*0050*/ 	.word	0x000039c0


	//   ....[4]....
        /*0054*/ 	.word	0x000042e0


	//   ....[5]....
        /*0058*/ 	.word	0x00004340


	//   ....[6]....
        /*005c*/ 	.word	0x00004420


	//   ....[7]....
        /*0060*/ 	.word	0x00004490


	//   ....[8]....
        /*0064*/ 	.word	0x000045a0


	//   ....[9]....
        /*0068*/ 	.word	0x00004630


	//   ....[10]....
        /*006c*/ 	.word	0x00004800


	//   ....[11]....
        /*0070*/ 	.word	0x00004960


	//----- nvinfo : EIATTR_COOP_GROUP_MASK_REGIDS
	.align		4
.L_40:
        /*0074*/ 	.byte	0x04, 0x29
        /*0076*/ 	.short	(.L_42 - .L_41)


	//   ....[0]....
.L_41:
        /*0078*/ 	.word	0xffffffff


	//   ....[1]....
        /*007c*/ 	.word	0xffffffff


	//   ....[2]....
        /*0080*/ 	.word	0xffffffff


	//   ....[3]....
        /*0084*/ 	.word	0xffffffff


	//   ....[4]....
        /*0088*/ 	.word	0xffffffff


	//   ....[5]....
        /*008c*/ 	.word	0xffffffff


	//   ....[6]....
        /*0090*/ 	.word	0xffffffff


	//   ....[7]....
        /*0094*/ 	.word	0xffffffff


	//   ....[8]....
        /*0098*/ 	.word	0xffffffff


	//   ....[9]....
        /*009c*/ 	.word	0xffffffff


	//   ....[10]....
        /*00a0*/ 	.word	0xffffffff


	//   ....[11]....
        /*00a4*/ 	.word	0xffffffff


	//   ....[12]....
        /*00a8*/ 	.word	0xffffffff


	//----- nvinfo : EIATTR_COOP_GROUP_INSTR_OFFSETS
	.align		4
.L_42:
        /*00ac*/ 	.byte	0x04, 0x28
        /*00ae*/ 	.short	(.L_44 - .L_43)


	//   ....[0]....
.L_43:
        /*00b0*/ 	.word	0x00000090


	//   ....[1]....
        /*00b4*/ 	.word	0x000004d0


	//   ....[2]....
        /*00b8*/ 	.word	0x000006a0


	//   ....[3]....
        /*00bc*/ 	.word	0x00000840


	//   ....[4]....
        /*00c0*/ 	.word	0x00000940


	//   ....[5]....
        /*00c4*/ 	.word	0x00000ab0


	//   ....[6]....
        /*00c8*/ 	.word	0x00000c50


	//   ....[7]....
        /*00cc*/ 	.word	0x00001d20


	//   ....[8]....
        /*00d0*/ 	.word	0x00002cb0


	//   ....[9]....
        /*00d4*/ 	.word	0x00002ec0


	//   ....[10]....
        /*00d8*/ 	.word	0x00002ef0


	//   ....[11]....
        /*00dc*/ 	.word	0x00003830


	//   ....[12]....
        /*00e0*/ 	.word	0x00003a60


	//----- nvinfo : EIATTR_VRC_CTA_INIT_COUNT
	.align		4
.L_44:
        /*00e4*/ 	.byte	0x02, 0x4a
        /*00e6*/ 	.byte	0x80
	.zero		1


	//----- nvinfo : EIATTR_SYSCALL_OFFSETS
	.align		4
        /*00e8*/ 	.byte	0x04, 0x46
        /*00ea*/ 	.short	(.L_46 - .L_45)


	//   ....[0]....
.L_45:
        /*00ec*/ 	.word	0x000053e0


	//   ....[1]....
        /*00f0*/ 	.word	0x00005520


	//   ....[2]....
        /*00f4*/ 	.word	0x00005d20


	//   ....[3]....
        /*00f8*/ 	.word	0x00006ac0


	//   ....[4]....
        /*00fc*/ 	.word	0x00007820


	//   ....[5]....
        /*0100*/ 	.word	0x000085b0


	//----- nvinfo : EIATTR_MBARRIER_INSTR_OFFSETS
	.align		4
.L_46:
        /*0104*/ 	.byte	0x04, 0x39
        /*0106*/ 	.short	(.L_48 - .L_47)


	//   ....[0]....
.L_47:
        /*0108*/ 	.word	0x000005b0
        /*010c*/ 	.word	0x000000ff
        /*0110*/ 	.word	0x00000000
        /*0114*/ 	.short	0x0100
        /*0116*/ 	.byte	0x05
	.zero		1


	//   ....[1]....
        /*0118*/ 	.word	0x000005c0
        /*011c*/ 	.word	0x000000ff
        /*0120*/ 	.word	0x00000038
        /*0124*/ 	.short	0x0100
        /*0126*/ 	.byte	0x05
	.zero		1


	//   ....[2]....
        /*0128*/ 	.word	0x000005d0
        /*012c*/ 	.word	0x000000ff
        /*0130*/ 	.word	0x00000008
        /*0134*/ 	.short	0x0100
        /*0136*/ 	.byte	0x05
	.zero		1


	//   ....[3]....
        /*0138*/ 	.word	0x000005e0
        /*013c*/ 	.word	0x000000ff
        /*0140*/ 	.word	0x00000040
        /*0144*/ 	.short	0x0100
        /*0146*/ 	.byte	0x05
	.zero		1


	//   ....[4]....
        /*0148*/ 	.word	0x000005f0
        /*014c*/ 	.word	0x000000ff
        /*0150*/ 	.word	0x00000010
        /*0154*/ 	.short	0x0100
        /*0156*/ 	.byte	0x05
	.zero		1


	//   ....[5]....
        /*0158*/ 	.word	0x00000600
        /*015c*/ 	.word	0x000000ff
        /*0160*/ 	.word	0x00000048
        /*0164*/ 	.short	0x0100
        /*0166*/ 	.byte	0x05
	.zero		1


	//   ....[6]....
        /*0168*/ 	.word	0x00000610
        /*016c*/ 	.word	0x000000ff
        /*0170*/ 	.word	0x00000018
        /*0174*/ 	.short	0x0100
        /*0176*/ 	.byte	0x05
	.zero		1


	//   ....[7]....
        /*0178*/ 	.word	0x00000620
        /*017c*/ 	.word	0x000000ff
        /*0180*/ 	.word	0x00000050
        /*0184*/ 	.short	0x0100
        /*0186*/ 	.byte	0x05
	.zero		1


	//   ....[8]....
        /*0188*/ 	.word	0x00000630
        /*018c*/ 	.word	0x000000ff
        /*0190*/ 	.word	0x00000020
        /*0194*/ 	.short	0x0100
        /*0196*/ 	.byte	0x05
	.zero		1


	//   ....[9]....
        /*0198*/ 	.word	0x00000640
        /*019c*/ 	.word	0x000000ff
        /*01a0*/ 	.word	0x00000058
        /*01a4*/ 	.short	0x0100
        /*01a6*/ 	.byte	0x05
	.zero		1


	//   ....[10]....
        /*01a8*/ 	.word	0x00000650
        /*01ac*/ 	.word	0x000000ff
        /*01b0*/ 	.word	0x00000028
        /*01b4*/ 	.short	0x0100
        /*01b6*/ 	.byte	0x05
	.zero		1


	//   ....[11]....
        /*01b8*/ 	.word	0x00000660
        /*01bc*/ 	.word	0x000000ff
        /*01c0*/ 	.word	0x00000060
        /*01c4*/ 	.short	0x0100
        /*01c6*/ 	.byte	0x05
	.zero		1


	//   ....[12]....
        /*01c8*/ 	.word	0x00000670
        /*01cc*/ 	.word	0x000000ff
        /*01d0*/ 	.word	0x00000030
        /*01d4*/ 	.short	0x0100
        /*01d6*/ 	.byte	0x05
	.zero		1


	//   ....[13]....
        /*01d8*/ 	.word	0x00000680
        /*01dc*/ 	.word	0x000000ff
        /*01e0*/ 	.word	0x00000068
        /*01e4*/ 	.short	0x0100
        /*01e6*/ 	.byte	0x05
	.zero		1


	//   ....[14]....
        /*01e8*/ 	.word	0x000007b0
        /*01ec*/ 	.word	0x000000ff
        /*01f0*/ 	.word	0x00000070
        /*01f4*/ 	.short	0x0100
        /*01f6*/ 	.byte	0x07
	.zero		1


	//   ....[15]....
        /*01f8*/ 	.word	0x000007c0
        /*01fc*/ 	.word	0x000000ff
        /*0200*/ 	.word	0x00000090
        /*0204*/ 	.short	0x0100
        /*0206*/ 	.byte	0x07
	.zero		1


	//   ....[16]....
        /*0208*/ 	.word	0x000007d0
        /*020c*/ 	.word	0x000000ff
        /*0210*/ 	.word	0x00000078
        /*0214*/ 	.short	0x0100
        /*0216*/ 	.byte	0x07
	.zero		1


	//   ....[17]....
        /*0218*/ 	.word	0x000007e0
        /*021c*/ 	.word	0x000000ff
        /*0220*/ 	.word	0x00000098
        /*0224*/ 	.short	0x0100
        /*0226*/ 	.byte	0x07
	.zero		1


	//   ....[18]....
        /*0228*/ 	.word	0x000007f0
        /*022c*/ 	.word	0x000000ff
        /*0230*/ 	.word	0x00000080
        /*0234*/ 	.short	0x0100
        /*0236*/ 	.byte	0x07
	.zero		1


	//   ....[19]....
        /*0238*/ 	.word	0x00000800
        /*023c*/ 	.word	0x000000ff
        /*0240*/ 	.word	0x000000a0
        /*0244*/ 	.short	0x0100
        /*0246*/ 	.byte	0x07
	.zero		1


	//   ....[20]....
        /*0248*/ 	.word	0x00000810
        /*024c*/ 	.word	0x000000ff
        /*0250*/ 	.word	0x00000088
        /*0254*/ 	.short	0x0100
        /*0256*/ 	.byte	0x07
	.zero		1


	//   ....[21]....
        /*0258*/ 	.word	0x00000820
        /*025c*/ 	.word	0x000000ff
        /*0260*/ 	.word	0x000000a8
        /*0264*/ 	.short	0x0100
        /*0266*/ 	.byte	0x07
	.zero		1


	//   ....[22]....
        /*0268*/ 	.word	0x00000910
        /*026c*/ 	.word	0x000000ff
        /*0270*/ 	.word	0x000000b0
        /*0274*/ 	.short	0x0100
        /*0276*/ 	.byte	0x05
	.zero		1


	//   ....[23]....
        /*0278*/ 	.word	0x00000920
        /*027c*/ 	.word	0x000000ff
        /*0280*/ 	.word	0x000000b8
        /*0284*/ 	.short	0x0100
        /*0286*/ 	.byte	0x05
	.zero		1


	//   ....[24]....
        /*0288*/ 	.word	0x00000a60
        /*028c*/ 	.word	0x000000ff
        /*0290*/ 	.word	0x000000c0
        /*0294*/ 	.short	0x0100
        /*0296*/ 	.byte	0x05
	.zero		1


	//   ....[25]....
        /*0298*/ 	.word	0x00000a70
        /*029c*/ 	.word	0x000000ff
        /*02a0*/ 	.word	0x000000d0
        /*02a4*/ 	.short	0x0100
        /*02a6*/ 	.byte	0x05
	.zero		1


	//   ....[26]....
        /*02a8*/ 	.word	0x00000a80
        /*02ac*/ 	.word	0x000000ff
        /*02b0*/ 	.word	0x000000c8
        /*02b4*/ 	.short	0x0100
        /*02b6*/ 	.byte	0x05
	.zero		1


	//   ....[27]....
        /*02b8*/ 	.word	0x00000a90
        /*02bc*/ 	.word	0x000000ff
        /*02c0*/ 	.word	0x000000d8
        /*02c4*/ 	.short	0x0100
        /*02c6*/ 	.byte	0x05
	.zero		1


	//   ....[28]....
        /*02c8*/ 	.word	0x00000bc0
        /*02cc*/ 	.word	0x000000ff
        /*02d0*/ 	.word	0x000000e0
        /*02d4*/ 	.short	0x0100
        /*02d6*/ 	.byte	0x07
	.zero		1


	//   ....[29]....
        /*02d8*/ 	.word	0x00000bd0
        /*02dc*/ 	.word	0x000000ff
        /*02e0*/ 	.word	0x00000100
        /*02e4*/ 	.short	0x0100
        /*02e6*/ 	.byte	0x07
	.zero		1


	//   ....[30]....
        /*02e8*/ 	.word	0x00000be0
        /*02ec*/ 	.word	0x000000ff
        /*02f0*/ 	.word	0x000000e8
        /*02f4*/ 	.short	0x0100
        /*02f6*/ 	.byte	0x07
	.zero		1


	//   ....[31]....
        /*02f8*/ 	.word	0x00000bf0
        /*02fc*/ 	.word	0x000000ff
        /*0300*/ 	.word	0x00000108
        /*0304*/ 	.short	0x0100
        /*0306*/ 	.byte	0x07
	.zero		1


	//   ....[32]....
        /*0308*/ 	.word	0x00000c00
        /*030c*/ 	.word	0x000000ff
        /*0310*/ 	.word	0x000000f0
        /*0314*/ 	.short	0x0100
        /*0316*/ 	.byte	0x07
	.zero		1


	//   ....[33]....
        /*0318*/ 	.word	0x00000c10
        /*031c*/ 	.word	0x000000ff
        /*0320*/ 	.word	0x00000110
        /*0324*/ 	.short	0x0100
        /*0326*/ 	.byte	0x07
	.zero		1


	//   ....[34]....
        /*0328*/ 	.word	0x00000c20
        /*032c*/ 	.word	0x000000ff
        /*0330*/ 	.word	0x000000f8
        /*0334*/ 	.short	0x0100
        /*0336*/ 	.byte	0x07
	.zero		1


	//   ....[35]....
        /*0338*/ 	.word	0x00000c30
        /*033c*/ 	.word	0x000000ff
        /*0340*/ 	.word	0x00000118
        /*0344*/ 	.short	0x0100
        /*0346*/ 	.byte	0x07
	.zero		1


	//   ....[36]....
        /*0348*/ 	.word	0x00000d20
        /*034c*/ 	.word	0x000000ff
        /*0350*/ 	.word	0x00000120
        /*0354*/ 	.short	0x0100
        /*0356*/ 	.byte	0x05
	.zero		1


	//   ....[37]....
        /*0358*/ 	.word	0x00000d30
        /*035c*/ 	.word	0x000000ff
        /*0360*/ 	.word	0x00000130
        /*0364*/ 	.short	0x0100
        /*0366*/ 	.byte	0x05
	.zero		1


	//   ....[38]....
        /*0368*/ 	.word	0x00000d40
        /*036c*/ 	.word	0x000000ff
        /*0370*/ 	.word	0x00000128
        /*0374*/ 	.short	0x0100
        /*0376*/ 	.byte	0x05
	.zero		1


	//   ....[39]....
        /*0378*/ 	.word	0x00000d50
        /*037c*/ 	.word	0x000000ff
        /*0380*/ 	.word	0x00000138
        /*0384*/ 	.short	0x0100
        /*0386*/ 	.byte	0x05
	.zero		1


	//   ....[40]....
        /*0388*/ 	.word	0x00001620
        /*038c*/ 	.word	0x00000002
        /*0390*/ 	.word	0x00000130
        /*0394*/ 	.short	0x010a
        /*0396*/ 	.byte	0xff
	.zero		1


	//   ....[41]....
        /*0398*/ 	.word	0x00001650
        /*039c*/ 	.word	0x00000002
        /*03a0*/ 	.word	0x00000120
        /*03a4*/ 	.short	0x0101
        /*03a6*/ 	.byte	0xff
	.zero		1


	//   ....[42]....
        /*03a8*/ 	.word	0x00001720
        /*03ac*/ 	.word	0x000000ff
        /*03b0*/ 	.word	0x00000038
        /*03b4*/ 	.short	0x010a
        /*03b6*/ 	.byte	0x08
	.zero		1


	//   ....[43]....
        /*03b8*/ 	.word	0x000017c0
        /*03bc*/ 	.word	0x000000ff
        /*03c0*/ 	.word	0x00000038
        /*03c4*/ 	.short	0x010a
        /*03c6*/ 	.byte	0x21
	.zero		1


	//   ....[44]....
        /*03c8*/ 	.word	0x00001910
        /*03cc*/ 	.word	0x000000ff
        /*03d0*/ 	.word	0x00000038
        /*03d4*/ 	.short	0x010a
        /*03d6*/ 	.byte	0x08
	.zero		1


	//   ....[45]....
        /*03d8*/ 	.word	0x00001a20
        /*03dc*/ 	.word	0x000000ff
        /*03e0*/ 	.word	0x000000b8
        /*03e4*/ 	.short	0x0101
        /*03e6*/ 	.byte	0x04
	.zero		1


	//   ....[46]....
        /*03e8*/ 	.word	0x00001a40
        /*03ec*/ 	.word	0x000000ff
        /*03f0*/ 	.word	0x00000038
        /*03f4*/ 	.short	0x010a
        /*03f6*/ 	.byte	0x08
	.zero		1


	//   ....[47]....
        /*03f8*/ 	.word	0x00001ac0
        /*03fc*/ 	.word	0x000000ff
        /*0400*/ 	.word	0x00000038
        /*0404*/ 	.short	0x010a
        /*0406*/ 	.byte	0x11
	.zero		1


	//   ....[48]....
        /*0408*/ 	.word	0x00001c10
        /*040c*/ 	.word	0x000000ff
        /*0410*/ 	.word	0x00000038
        /*0414*/ 	.short	0x010a
        /*0416*/ 	.byte	0x08
	.zero		1


	//   ....[49]....
        /*0418*/ 	.word	0x00001d50
        /*041c*/ 	.word	0x00000002
        /*0420*/ 	.word	0x000000c0
        /*0424*/ 	.short	0x010a
        /*0426*/ 	.byte	0xff
	.zero		1


	//   ....[50]....
        /*0428*/ 	.word	0x00001e10
        /*042c*/ 	.word	0x00000002
        /*0430*/ 	.word	0x00000000
        /*0434*/ 	.short	0x0101
        /*0436*/ 	.byte	0xff
	.zero		1


	//   ....[51]....
        /*0438*/ 	.word	0x00002370
        /*043c*/ 	.word	0x000000ff
        /*0440*/ 	.word	0x00000000
        /*0444*/ 	.short	0x010a
        /*0446*/ 	.byte	0x05
	.zero		1


	//   ....[52]....
        /*0448*/ 	.word	0x00002400
        /*044c*/ 	.word	0x000000ff
        /*0450*/ 	.word	0x00000000
        /*0454*/ 	.short	0x010a
        /*0456*/ 	.byte	0x05
	.zero		1


	//   ....[53]....
        /*0458*/ 	.word	0x00002490
        /*045c*/ 	.word	0x000000ff
        /*0460*/ 	.word	0x00000000
        /*0464*/ 	.short	0x010a
        /*0466*/ 	.byte	0x05
	.zero		1


	//   ....[54]....
        /*0468*/ 	.word	0x00002520
        /*046c*/ 	.word	0x000000ff
        /*0470*/ 	.word	0x00000000
        /*0474*/ 	.short	0x010a
        /*0476*/ 	.byte	0x05
	.zero		1


	//   ....[55]....
        /*0478*/ 	.word	0x000025b0
        /*047c*/ 	.word	0x000000ff
        /*0480*/ 	.word	0x00000000
        /*0484*/ 	.short	0x010a
        /*0486*/ 	.byte	0x05
	.zero		1


	//   ....[56]....
        /*0488*/ 	.word	0x00002640
        /*048c*/ 	.word	0x000000ff
        /*0490*/ 	.word	0x00000000
        /*0494*/ 	.short	0x010a
        /*0496*/ 	.byte	0x05
	.zero		1


	//   ....[57]....
        /*0498*/ 	.word	0x000026e0
        /*049c*/ 	.word	0x00000000
        /*04a0*/ 	.word	0x00000000
        /*04a4*/ 	.short	0x010a
        /*04a6*/ 	.byte	0xff
	.zero		1


	//   ....[58]....
        /*04a8*/ 	.word	0x00002800
        /*04ac*/ 	.word	0x00000000
        /*04b0*/ 	.word	0x00000120
        /*04b4*/ 	.short	0x010a
        /*04b6*/ 	.byte	0xff
	.zero		1


	//   ....[59]....
        /*04b8*/ 	.word	0x00002870
        /*04bc*/ 	.word	0x00000000
        /*04c0*/ 	.word	0x00000000
        /*04c4*/ 	.short	0x0101
        /*04c6*/ 	.byte	0xff
	.zero		1


	//   ....[60]....
        /*04c8*/ 	.word	0x00002890
        /*04cc*/ 	.word	0x000000ff
        /*04d0*/ 	.word	0x000000d0
        /*04d4*/ 	.short	0x010a
        /*04d6*/ 	.byte	0x05
	.zero		1


	//   ....[61]....
        /*04d8*/ 	.word	0x000029b0
        /*04dc*/ 	.word	0x00000000
        /*04e0*/ 	.word	0x000000c0
        /*04e4*/ 	.short	0x010a
        /*04e6*/ 	.byte	0xff
	.zero		1


	//   ....[62]....
        /*04e8*/ 	.word	0x00002ab0
        /*04ec*/ 	.word	0x00000000
        /*04f0*/ 	.word	0x00000000
        /*04f4*/ 	.short	0x0101
        /*04f6*/ 	.byte	0xff
	.zero		1


	//   ....[63]....
        /*04f8*/ 	.word	0x00002b40
        /*04fc*/ 	.word	0x000000ff
        /*0500*/ 	.word	0x000000d0
        /*0504*/ 	.short	0x0106
        /*0506*/ 	.byte	0x05
	.zero		1


	//   ....[64]....
        /*0508*/ 	.word	0x00002b60
        /*050c*/ 	.word	0x000000ff
        /*0510*/ 	.word	0x000000d0
        /*0514*/ 	.short	0x010a
        /*0516*/ 	.byte	0x05
	.zero		1


	//   ....[65]....
        /*0518*/ 	.word	0x00002bf0
        /*051c*/ 	.word	0x000000ff
        /*0520*/ 	.word	0x000000d0
        /*0524*/ 	.short	0x0106
        /*0526*/ 	.byte	0x04
	.zero		1


	//   ....[66]....
        /*0528*/ 	.word	0x00002c30
        /*052c*/ 	.word	0x00000000
        /*0530*/ 	.word	0x000000d0
        /*0534*/ 	.short	0x010a
        /*0536*/ 	.byte	0xff
	.zero		1


	//   ....[67]....
        /*0538*/ 	.word	0x00003110
        /*053c*/ 	.word	0x00000000
        /*0540*/ 	.word	0x000000c0
        /*0544*/ 	.short	0x010a
        /*0546*/ 	.byte	0xff
	.zero		1


	//   ....[68]....
        /*0548*/ 	.word	0x00003210
        /*054c*/ 	.word	0x00000003
        /*0550*/ 	.word	0x00000000
        /*0554*/ 	.short	0x0101
        /*0556*/ 	.byte	0xff
	.zero		1


	//   ....[69]....
        /*0558*/ 	.word	0x00003220
        /*055c*/ 	.word	0x000000ff
        /*0560*/ 	.word	0x00000000
        /*0564*/ 	.short	0x010a
        /*0566*/ 	.byte	0x04
	.zero		1


	//   ....[70]....
        /*0568*/ 	.word	0x00003240
        /*056c*/ 	.word	0x000000ff
        /*0570*/ 	.word	0x00000100
        /*0574*/ 	.short	0x010a
        /*0576*/ 	.byte	0x09
	.zero		1


	//   ....[71]....
        /*0578*/ 	.word	0x00003380
        /*057c*/ 	.word	0x000000ff
        /*0580*/ 	.word	0x00000000
        /*0584*/ 	.short	0x010a
        /*0586*/ 	.byte	0x07
	.zero		1


	//   ....[72]....
        /*0588*/ 	.word	0x000034b0
        /*058c*/ 	.word	0x000000ff
        /*0590*/ 	.word	0x00000000
        /*0594*/ 	.short	0x010a
        /*0596*/ 	.byte	0x04
	.zero		1


	//   ....[73]....
        /*0598*/ 	.word	0x00003660
        /*059c*/ 	.word	0x000000ff
        /*05a0*/ 	.word	0x00000000
        /*05a4*/ 	.short	0x010a
        /*05a6*/ 	.byte	0x05
	.zero		1


	//   ....[74]....
        /*05a8*/ 	.word	0x000036f0
        /*05ac*/ 	.word	0x000000ff
        /*05b0*/ 	.word	0x00000000
        /*05b4*/ 	.short	0x010a
        /*05b6*/ 	.byte	0x05
	.zero		1


	//   ....[75]....
        /*05b8*/ 	.word	0x00003780
        /*05bc*/ 	.word	0x000000ff
        /*05c0*/ 	.word	0x00000000
        /*05c4*/ 	.short	0x010a
        /*05c6*/ 	.byte	0x05
	.zero		1


	//   ....[76]....
        /*05c8*/ 	.word	0x00003810
        /*05cc*/ 	.word	0x000000ff
        /*05d0*/ 	.word	0x00000000
        /*05d4*/ 	.short	0x010a
        /*05d6*/ 	.byte	0x07
	.zero		1


	//   ....[77]....
        /*05d8*/ 	.word	0x00003c90
        /*05dc*/ 	.word	0x00000000
        /*05e0*/ 	.word	0x000000c0
        /*05e4*/ 	.short	0x010a
        /*05e6*/ 	.byte	0xff
	.zero		1


	//   ....[78]....
        /*05e8*/ 	.word	0x00003d50
        /*05ec*/ 	.word	0x00000000
        /*05f0*/ 	.word	0x00000000
        /*05f4*/ 	.short	0x0101
        /*05f6*/ 	.byte	0xff
	.zero		1


	//   ....[79]....
        /*05f8*/ 	.word	0x00004070
        /*05fc*/ 	.word	0x000000ff
        /*0600*/ 	.word	0x000000b8
        /*0604*/ 	.short	0x010a
        /*0606*/ 	.byte	0x07
	.zero		1


	//   ....[80]....
        /*0608*/ 	.word	0x00004260
        /*060c*/ 	.word	0x000000ff
        /*0610*/ 	.word	0x00000090
        /*0614*/ 	.short	0x010a
        /*0616*/ 	.byte	0x07
	.zero		1


	//   ....[81]....
        /*0618*/ 	.word	0x000043d0
        /*061c*/ 	.word	0x000000ff
        /*0620*/ 	.word	0x00000070
        /*0624*/ 	.short	0x010b
        /*0626*/ 	.byte	0x07
	.zero		1


	//   ....[82]....
        /*0628*/ 	.word	0x000043e0
        /*062c*/ 	.word	0x000000ff
        /*0630*/ 	.word	0x00000000
        /*0634*/ 	.short	0x0101
        /*0636*/ 	.byte	0x08
	.zero		1


	//   ....[83]....
        /*0638*/ 	.word	0x000043f0
        /*063c*/ 	.word	0x000000ff
        /*0640*/ 	.word	0x00000098
        /*0644*/ 	.short	0x010a
        /*0646*/ 	.byte	0x07
	.zero		1


	//   ....[84]....
        /*0648*/ 	.word	0x00004540
        /*064c*/ 	.word	0x000000ff
        /*0650*/ 	.word	0x00000078
        /*0654*/ 	.short	0x010b
        /*0656*/ 	.byte	0x07
	.zero		1


	//   ....[85]....
        /*0658*/ 	.word	0x00004550
        /*065c*/ 	.word	0x000000ff
        /*0660*/ 	.word	0x00000000
        /*0664*/ 	.short	0x0101
        /*0666*/ 	.byte	0x08
	.zero		1


	//   ....[86]....
        /*0668*/ 	.word	0x00004560
        /*066c*/ 	.word	0x000000ff
        /*0670*/ 	.word	0x000000a0
        /*0674*/ 	.short	0x010a
        /*0676*/ 	.byte	0x07
	.zero		1


	//   ....[87]....
        /*0678*/ 	.word	0x000046e0
        /*067c*/ 	.word	0x000000ff
        /*0680*/ 	.word	0x00000080
        /*0684*/ 	.short	0x010b
        /*0686*/ 	.byte	0x07
	.zero		1


	//   ....[88]....
        /*0688*/ 	.word	0x00004720
        /*068c*/ 	.word	0x000000ff
        /*0690*/ 	.word	0x00000000
        /*0694*/ 	.short	0x0101
        /*0696*/ 	.byte	0x08
	.zero		1


	//   ....[89]....
        /*0698*/ 	.word	0x00004760
        /*069c*/ 	.word	0x000000ff
        /*06a0*/ 	.word	0x000000a8
        /*06a4*/ 	.short	0x010a
        /*06a6*/ 	.byte	0x07
	.zero		1


	//   ....[90]....
        /*06a8*/ 	.word	0x000049a0
        /*06ac*/ 	.word	0x000000ff
        /*06b0*/ 	.word	0x00000088
        /*06b4*/ 	.short	0x010b
        /*06b6*/ 	.byte	0x07
	.zero		1


	//   ....[91]....
        /*06b8*/ 	.word	0x000049c0
        /*06bc*/ 	.word	0x000000ff
        /*06c0*/ 	.word	0x00000000
        /*06c4*/ 	.short	0x0101
        /*06c6*/ 	.byte	0x0d
	.zero		1


	//   ....[92]....
        /*06c8*/ 	.word	0x000049f0
        /*06cc*/ 	.word	0x000000ff
        /*06d0*/ 	.word	0x00000090
        /*06d4*/ 	.short	0x010a
        /*06d6*/ 	.byte	0x07
	.zero		1


	//   ....[93]....
        /*06d8*/ 	.word	0x00004a10
        /*06dc*/ 	.word	0x000000ff
        /*06e0*/ 	.word	0x00000098
        /*06e4*/ 	.short	0x010a
        /*06e6*/ 	.byte	0x07
	.zero		1


	//   ....[94]....
        /*06e8*/ 	.word	0x00004a30
        /*06ec*/ 	.word	0x000000ff
        /*06f0*/ 	.word	0x000000a0
        /*06f4*/ 	.short	0x010a
        /*06f6*/ 	.byte	0x07
	.zero		1


	//   ....[95]....
        /*06f8*/ 	.word	0x00004a70
        /*06fc*/ 	.word	0x00000000
        /*0700*/ 	.word	0x000000a8
        /*0704*/ 	.short	0x010a
        /*0706*/ 	.byte	0xff
	.zero		1


	//   ....[96]....
        /*0708*/ 	.word	0x00004db0
        /*070c*/ 	.word	0x00000000
        /*0710*/ 	.word	0x000000c0
        /*0714*/ 	.short	0x010a
        /*0716*/ 	.byte	0xff
	.zero		1


	//   ....[97]....
        /*0718*/ 	.word	0x00004ec0
        /*071c*/ 	.word	0x00000000
        /*0720*/ 	.word	0x00000000
        /*0724*/ 	.short	0x0101
        /*0726*/ 	.byte	0xff
	.zero		1


	//   ....[98]....
        /*0728*/ 	.word	0x000058e0
        /*072c*/ 	.word	0x00000002
        /*0730*/ 	.word	0x00000070
        /*0734*/ 	.short	0x010a
        /*0736*/ 	.byte	0xff
	.zero		1


	//   ....[99]....
        /*0738*/ 	.word	0x00005920
        /*073c*/ 	.word	0x00000071
        /*0740*/ 	.word	0x000000e0
        /*0744*/ 	.short	0x010a
        /*0746*/ 	.byte	0xff
	.zero		1


	//   ....[100]....
        /*0748*/ 	.word	0x00005a60
        /*074c*/ 	.word	0x00000002
        /*0750*/ 	.word	0x00000070
        /*0754*/ 	.short	0x010a
        /*0756*/ 	.byte	0xff
	.zero		1


	//   ....[101]....
        /*0758*/ 	.word	0x00005b80
        /*075c*/ 	.word	0x00000000
        /*0760*/ 	.word	0x00000000
        /*0764*/ 	.short	0x0101
        /*0766*/ 	.byte	0xff
	.zero		1


	//   ....[102]....
        /*0768*/ 	.word	0x00005c00
        /*076c*/ 	.word	0x00000071
        /*0770*/ 	.word	0x000000e0
        /*0774*/ 	.short	0x010a
        /*0776*/ 	.byte	0xff
	.zero		1


	//   ....[103]....
        /*0778*/ 	.word	0x00006750
        /*077c*/ 	.word	0x00000000
        /*0780*/ 	.word	0x00000070
        /*0784*/ 	.short	0x010a
        /*0786*/ 	.byte	0xff
	.zero		1


	//   ....[104]....
        /*0788*/ 	.word	0x00006810
        /*078c*/ 	.word	0x00000000
        /*0790*/ 	.word	0x00000070
        /*0794*/ 	.short	0x010a
        /*0796*/ 	.byte	0xff
	.zero		1


	//   ....[105]....
        /*0798*/ 	.word	0x00006940
        /*079c*/ 	.word	0x00000000
        /*07a0*/ 	.word	0x00000000
        /*07a4*/ 	.short	0x0101
        /*07a6*/ 	.byte	0xff
	.zero		1


	//   ....[106]....
        /*07a8*/ 	.word	0x000074b0
        /*07ac*/ 	.word	0x00000000
        /*07b0*/ 	.word	0x00000070
        /*07b4*/ 	.short	0x010a
        /*07b6*/ 	.byte	0xff
	.zero		1


	//   ....[107]....
        /*07b8*/ 	.word	0x00007570
        /*07bc*/ 	.word	0x00000000
        /*07c0*/ 	.word	0x00000070
        /*07c4*/ 	.short	0x010a
        /*07c6*/ 	.byte	0xff
	.zero		1


	//   ....[108]....
        /*07c8*/ 	.word	0x000076a0
        /*07cc*/ 	.word	0x00000000
        /*07d0*/ 	.word	0x00000000
        /*07d4*/ 	.short	0x0101
        /*07d6*/ 	.byte	0xff
	.zero		1


	//   ....[109]....
        /*07d8*/ 	.word	0x00008240
        /*07dc*/ 	.word	0x00000000
        /*07e0*/ 	.word	0x00000070
        /*07e4*/ 	.short	0x010a
        /*07e6*/ 	.byte	0xff
	.zero		1


	//   ....[110]....
        /*07e8*/ 	.word	0x00008300
        /*07ec*/ 	.word	0x00000000
        /*07f0*/ 	.word	0x00000070
        /*07f4*/ 	.short	0x010a
        /*07f6*/ 	.byte	0xff
	.zero		1


	//   ....[111]....
        /*07f8*/ 	.word	0x00008430
        /*07fc*/ 	.word	0x00000000
        /*0800*/ 	.word	0x00000000
        /*0804*/ 	.short	0x0101
        /*0806*/ 	.byte	0xff
	.zero		1


	//   ....[112]....
        /*0808*/ 	.word	0x00008870
        /*080c*/ 	.word	0x000000ff
        /*0810*/ 	.word	0x00000000
        /*0814*/ 	.short	0x0101
        /*0816*/ 	.byte	0x05
	.zero		1


	//   ....[113]....
        /*0818*/ 	.word	0x000090b0
        /*081c*/ 	.word	0x00000002
        /*0820*/ 	.word	0x00000130
        /*0824*/ 	.short	0x010a
        /*0826*/ 	.byte	0xff
	.zero		1


	//   ....[114]....
        /*0828*/ 	.word	0x00009110
        /*082c*/ 	.word	0x00000002
        /*0830*/ 	.word	0x00000038
        /*0834*/ 	.short	0x010a
        /*0836*/ 	.byte	0xff
	.zero		1


	//   ....[115]....
        /*0838*/ 	.word	0x00009170
        /*083c*/ 	.word	0x00000002
        /*0840*/ 	.word	0x00000038
        /*0844*/ 	.short	0x010a
        /*0846*/ 	.byte	0xff
	.zero		1


	//   ....[116]....
        /*0848*/ 	.word	0x000091c0
        /*084c*/ 	.word	0x00000002
        /*0850*/ 	.word	0x000000c0
        /*0854*/ 	.short	0x010a
        /*0856*/ 	.byte	0xff
	.zero		1


	//   ....[117]....
        /*0858*/ 	.word	0x00009220
        /*085c*/ 	.word	0x00000000
        /*0860*/ 	.word	0x00000000
        /*0864*/ 	.short	0x010a
        /*0866*/ 	.byte	0xff
	.zero		1


	//   ....[118]....
        /*0868*/ 	.word	0x00009280
        /*086c*/ 	.word	0x00000000
        /*0870*/ 	.word	0x00000000
        /*0874*/ 	.short	0x010a
        /*0876*/ 	.byte	0xff
	.zero		1


	//   ....[119]....
        /*0878*/ 	.word	0x000092e0
        /*087c*/ 	.word	0x00000000
        /*0880*/ 	.word	0x00000000
        /*0884*/ 	.short	0x010a
        /*0886*/ 	.byte	0xff
	.zero		1


	//   ....[120]....
        /*0888*/ 	.word	0x00009340
        /*088c*/ 	.word	0x00000000
        /*0890*/ 	.word	0x00000000
        /*0894*/ 	.short	0x010a
        /*0896*/ 	.byte	0xff
	.zero		1


	//   ....[121]....
        /*0898*/ 	.word	0x000093a0
        /*089c*/ 	.word	0x00000000
        /*08a0*/ 	.word	0x00000000
        /*08a4*/ 	.short	0x010a
        /*08a6*/ 	.byte	0xff
	.zero		1


	//   ....[122]....
        /*08a8*/ 	.word	0x00009400
        /*08ac*/ 	.word	0x00000000
        /*08b0*/ 	.word	0x00000000
        /*08b4*/ 	.short	0x010a
        /*08b6*/ 	.byte	0xff
	.zero		1


	//   ....[123]....
        /*08b8*/ 	.word	0x00009450
        /*08bc*/ 	.word	0x00000000
        /*08c0*/ 	.word	0x00000120
        /*08c4*/ 	.short	0x010a
        /*08c6*/ 	.byte	0xff
	.zero		1


	//   ....[124]....
        /*08c8*/ 	.word	0x000094b0
        /*08cc*/ 	.word	0x00000000
        /*08d0*/ 	.word	0x000000d0
        /*08d4*/ 	.short	0x010a
        /*08d6*/ 	.byte	0xff
	.zero		1


	//   ....[125]....
        /*08d8*/ 	.word	0x00009500
        /*08dc*/ 	.word	0x00000000
        /*08e0*/ 	.word	0x000000c0
        /*08e4*/ 	.short	0x010a
        /*08e6*/ 	.byte	0xff
	.zero		1


	//   ....[126]....
        /*08e8*/ 	.word	0x00009560
        /*08ec*/ 	.word	0x00000000
        /*08f0*/ 	.word	0x000000d0
        /*08f4*/ 	.short	0x010a
        /*08f6*/ 	.byte	0xff
	.zero		1


	//   ....[127]....
        /*08f8*/ 	.word	0x000095b0
        /*08fc*/ 	.word	0x00000000
        /*0900*/ 	.word	0x000000c0
        /*0904*/ 	.short	0x010a
        /*0906*/ 	.byte	0xff
	.zero		1


	//   ....[128]....
        /*0908*/ 	.word	0x00009610
        /*090c*/ 	.word	0x00000002
        /*0910*/ 	.word	0x00000100
        /*0914*/ 	.short	0x010a
        /*0916*/ 	.byte	0xff
	.zero		1


	//   ....[129]....
        /*0918*/ 	.word	0x00009670
        /*091c*/ 	.word	0x00000000
        /*0920*/ 	.word	0x00000000
        /*0924*/ 	.short	0x010a
        /*0926*/ 	.byte	0xff
	.zero		1


	//   ....[130]....
        /*0928*/ 	.word	0x000096d0
        /*092c*/ 	.word	0x00000000
        /*0930*/ 	.word	0x00000000
        /*0934*/ 	.short	0x010a
        /*0936*/ 	.byte	0xff
	.zero		1


	//   ....[131]....
        /*0938*/ 	.word	0x00009730
        /*093c*/ 	.word	0x00000000
        /*0940*/ 	.word	0x00000000
        /*0944*/ 	.short	0x010a
        /*0946*/ 	.byte	0xff
	.zero		1


	//   ....[132]....
        /*0948*/ 	.word	0x00009790
        /*094c*/ 	.word	0x00000000
        /*0950*/ 	.word	0x00000000
        /*0954*/ 	.short	0x010a
        /*0956*/ 	.byte	0xff
	.zero		1


	//   ....[133]....
        /*0958*/ 	.word	0x000097f0
        /*095c*/ 	.word	0x00000000
        /*0960*/ 	.word	0x00000000
        /*0964*/ 	.short	0x010a
        /*0966*/ 	.byte	0xff
	.zero		1


	//   ....[134]....
        /*0968*/ 	.word	0x00009840
        /*096c*/ 	.word	0x00000000
        /*0970*/ 	.word	0x000000c0
        /*0974*/ 	.short	0x010a
        /*0976*/ 	.byte	0xff
	.zero		1


	//   ....[135]....
        /*0978*/ 	.word	0x000098a0
        /*097c*/ 	.word	0x00000000
        /*0980*/ 	.word	0x000000b8
        /*0984*/ 	.short	0x010a
        /*0986*/ 	.byte	0xff
	.zero		1


	//   ....[136]....
        /*0988*/ 	.word	0x00009900
        /*098c*/ 	.word	0x00000000
        /*0990*/ 	.word	0x00000090
        /*0994*/ 	.short	0x010a
        /*0996*/ 	.byte	0xff
	.zero		1


	//   ....[137]....
        /*0998*/ 	.word	0x00009960
        /*099c*/ 	.word	0x00000000
        /*09a0*/ 	.word	0x00000098
        /*09a4*/ 	.short	0x010a
        /*09a6*/ 	.byte	0xff
	.zero		1


	//   ....[138]....
        /*09a8*/ 	.word	0x000099c0
        /*09ac*/ 	.word	0x00000000
        /*09b0*/ 	.word	0x000000a0
        /*09b4*/ 	.short	0x010a
        /*09b6*/ 	.byte	0xff
	.zero		1


	//   ....[139]....
        /*09b8*/ 	.word	0x00009a20
        /*09bc*/ 	.word	0x00000000
        /*09c0*/ 	.word	0x000000a8
        /*09c4*/ 	.short	0x010a
        /*09c6*/ 	.byte	0xff
	.zero		1


	//   ....[140]....
        /*09c8*/ 	.word	0x00009a80
        /*09cc*/ 	.word	0x00000000
        /*09d0*/ 	.word	0x00000090
        /*09d4*/ 	.short	0x010a
        /*09d6*/ 	.byte	0xff
	.zero		1


	//   ....[141]....
        /*09d8*/ 	.word	0x00009ae0
        /*09dc*/ 	.word	0x00000000
        /*09e0*/ 	.word	0x00000098
        /*09e4*/ 	.short	0x010a
        /*09e6*/ 	.byte	0xff
	.zero		1


	//   ....[142]....
        /*09e8*/ 	.word	0x00009b40
        /*09ec*/ 	.word	0x00000000
        /*09f0*/ 	.word	0x000000a0
        /*09f4*/ 	.short	0x010a
        /*09f6*/ 	.byte	0xff
	.zero		1


	//   ....[143]....
        /*09f8*/ 	.word	0x00009b90
        /*09fc*/ 	.word	0x00000000
        /*0a00*/ 	.word	0x000000c0
        /*0a04*/ 	.short	0x010a
        /*0a06*/ 	.byte	0xff
	.zero		1


	//   ....[144]....
        /*0a08*/ 	.word	0x00009be0
        /*0a0c*/ 	.word	0x00000002
        /*0a10*/ 	.word	0x00000070
        /*0a14*/ 	.short	0x010a
        /*0a16*/ 	.byte	0xff
	.zero		1


	//   ....[145]....
        /*0a18*/ 	.word	0x00009c30
        /*0a1c*/ 	.word	0x00000071
        /*0a20*/ 	.word	0x000000e0
        /*0a24*/ 	.short	0x010a
        /*0a26*/ 	.byte	0xff
	.zero		1


	//   ....[146]....
        /*0a28*/ 	.word	0x00009c80
        /*0a2c*/ 	.word	0x00000000
        /*0a30*/ 	.word	0x00000070
        /*0a34*/ 	.short	0x010a
        /*0a36*/ 	.byte	0xff
	.zero		1


	//   ....[147]....
        /*0a38*/ 	.word	0x00009cd0
        /*0a3c*/ 	.word	0x00000000
        /*0a40*/ 	.word	0x00000070
        /*0a44*/ 	.short	0x010a
        /*0a46*/ 	.byte	0xff
	.zero		1


	//   ....[148]....
        /*0a48*/ 	.word	0x00009d20
        /*0a4c*/ 	.word	0x00000000
        /*0a50*/ 	.word	0x00000070
        /*0a54*/ 	.short	0x010a
        /*0a56*/ 	.byte	0xff
	.zero		1


	//----- nvinfo : EIATTR_NUM_MBARRIERS
	.align		4
.L_48:
        /*0a58*/ 	.byte	0x03, 0x38
        /*0a5a*/ 	.short	0x0028


	//----- nvinfo : EIATTR_EXIT_INSTR_OFFSETS
	.align		4
        /*0a5c*/ 	.byte	0x04, 0x1c
        /*0a5e*/ 	.short	(.L_50 - .L_49)


	//   ....[0]....
.L_49:
        /*0a60*/ 	.word	0x00002710


	//   ....[1]....
        /*0a64*/ 	.word	0x00002c00


	//   ....[2]....
        /*0a68*/ 	.word	0x00002c60


	//   ....[3]....
        /*0a6c*/ 	.word	0x00003a70


	//   ....[4]....
        /*0a70*/ 	.word	0x00004aa0


	//   ....[5]....
        /*0a74*/ 	.word	0x00004ae0


	//   ....[6]....
        /*0a78*/ 	.word	0x000090a0


	//----- nvinfo : EIATTR_MAX_THREADS
	.align		4
.L_50:
        /*0a7c*/ 	.byte	0x04, 0x05
        /*0a7e*/ 	.short	(.L_52 - .L_51)
.L_51:
        /*0a80*/ 	.word	0x00000100
        /*0a84*/ 	.word	0x00000001
        /*0a88*/ 	.word	0x00000001


	//----- nvinfo : EIATTR_CRS_STACK_SIZE
	.align		4
.L_52:
        /*0a8c*/ 	.byte	0x04, 0x1e
        /*0a8e*/ 	.short	(.L_54 - .L_53)
.L_53:
        /*0a90*/ 	.word	0x00000000


	//----- nvinfo : EIATTR_CBANK_PARAM_SIZE
	.align		4
.L_54:
        /*0a94*/ 	.byte	0x03, 0x19
        /*0a96*/ 	.short	0x0800


	//----- nvinfo : EIATTR_PARAM_CBANK
	.align		4
        /*0a98*/ 	.byte	0x04, 0x0a
        /*0a9a*/ 	.short	(.L_56 - .L_55)
	.align		4
.L_55:
        /*0a9c*/ 	.word	index@(.nv.constant0._ZN7cutlass13device_kernelINS_4gemm6kernel13GemmUniversalIN4cute5tupleIJiiiiEEENS1_10collective13CollectiveMmaINS1_35MainloopSm100TmaUmmaWarpSpecializedILi7ELi2ELi4ENS5_IJNS4_1CILi1EEESB_SB_EEEEENS5_IJNSA_ILi64EEENSA_ILi256EEENSA_ILi32EEEEEENS_12float_e5m2_tENS5_IJlSB_lEEESI_SJ_NS4_8TiledMMAINS4_8MMA_AtomIJNS4_10MMA_TraitsINS4_19SM100_MMA_F8F6F4_SSEJSI_SI_fSE_SF_NS4_17integral_constantINS4_4UMMA5MajorELSQ_0EEESR_NSO_INSP_7ScaleInELSS_0EEEST_EEEEEENS4_6LayoutISC_NS5_IJNSA_ILi0EEESX_SX_EEEEENS5_IJNS4_10UnderscoreES10_S10_EEEEENS4_13SM90_TMA_LOADENS4_14ComposedLayoutINS4_7SwizzleILi1ELi4ELi3EEENS4_18smem_ptr_flag_bitsILi8EEENSW_INS5_IJNSA_ILi8EEESG_EEENS5_IJSG_SB_EEEEEEEvNS4_8identityES13_S1D_vS1E_EENS_8epilogue10collective18CollectiveEpilogueINS1G_23Sm100TmaWarpSpecializedILi4ELi2ELi32ELb0ELb0EEEJSH_NS5_IJNSW_ISE_SB_EES1L_EEESI_SJ_SI_SJ_NS1G_6fusion15FusionCallbacksIS1K_NS1N_17LinearCombinationISI_fSI_fLNS_15FloatRoundStyleE2EEESH_S1M_JEEENS4_5SM1004TMEM4LOAD26SM100_TMEM_LOAD_16dp32b32xES13_NS14_INS15_ILi2ELi4ELi3EEES18_NSW_INS5_IJS19_SE_EEENS5_IJSE_SB_EEEEEEENS4_39AutoVectorizingCopyWithAssumedAlignmentILi128EEENS4_14SM90_TMA_STOREES21_S23_S23_EEEvvEEEEvNT_6ParamsE)
        /*0aa0*/ 	.short	0x0380
        /*0aa2*/ 	.short	0x0800


	//----- nvinfo : EIATTR_SW_WAR
	.align		4
.L_56:
        /*0aa4*/ 	.byte	0x04, 0x36
        /*0aa6*/ 	.short	(.L_58 - .L_57)
.L_57:
        /*0aa8*/ 	.word	0x00000008
.L_58:


//--------------------- .nv.callgraph             --------------------------
	.section	.nv.callgraph,"",@"SHT_CUDA_CALLGRAPH"
	.align	4
	.sectionentsize	8
	.align		4
        /*0000*/ 	.word	0x00000000
	.align		4
        /*0004*/ 	.word	0xffffffff
	.align		4
        /*0008*/ 	.word	index@(_ZN7cutlass13device_kernelINS_4gemm6kernel13GemmUniversalIN4cute5tupleIJiiiiEEENS1_10collective13CollectiveMmaINS1_35MainloopSm100TmaUmmaWarpSpecializedILi7ELi2ELi4ENS5_IJNS4_1CILi1EEESB_SB_EEEEENS5_IJNSA_ILi64EEENSA_ILi256EEENSA_ILi32EEEEEENS_12float_e5m2_tENS5_IJlSB_lEEESI_SJ_NS4_8TiledMMAINS4_8MMA_AtomIJNS4_10MMA_TraitsINS4_19SM100_MMA_F8F6F4_SSEJSI_SI_fSE_SF_NS4_17integral_constantINS4_4UMMA5MajorELSQ_0EEESR_NSO_INSP_7ScaleInELSS_0EEEST_EEEEEENS4_6LayoutISC_NS5_IJNSA_ILi0EEESX_SX_EEEEENS5_IJNS4_10UnderscoreES10_S10_EEEEENS4_13SM90_TMA_LOADENS4_14ComposedLayoutINS4_7SwizzleILi1ELi4ELi3EEENS4_18smem_ptr_flag_bitsILi8EEENSW_INS5_IJNSA_ILi8EEESG_EEENS5_IJSG_SB_EEEEEEEvNS4_8identityES13_S1D_vS1E_EENS_8epilogue10collective18CollectiveEpilogueINS1G_23Sm100TmaWarpSpecializedILi4ELi2ELi32ELb0ELb0EEEJSH_NS5_IJNSW_ISE_SB_EES1L_EEESI_SJ_SI_SJ_NS1G_6fusion15FusionCallbacksIS1K_NS1N_17LinearCombinationISI_fSI_fLNS_15FloatRoundStyleE2EEESH_S1M_JEEENS4_5SM1004TMEM4LOAD26SM100_TMEM_LOAD_16dp32b32xES13_NS14_INS15_ILi2ELi4ELi3EEES18_NSW_INS5_IJS19_SE_EEENS5_IJSE_SB_EEEEEEENS4_39AutoVectorizingCopyWithAssumedAlignmentILi128EEENS4_14SM90_TMA_STOREES21_S23_S23_EEEvvEEEEvNT_6ParamsE)
	.align		4
        /*000c*/ 	.word	index@(__assertfail)
	.align		4
        /*0010*/ 	.word	0x00000000
	.align		4
        /*0014*/ 	.word	0xfffffffe
	.align		4
        /*0018*/ 	.word	0x00000000
	.align		4
        /*001c*/ 	.word	0xfffffffd
	.align		4
        /*0020*/ 	.word	0x00000000
	.align		4
        /*0024*/ 	.word	0xfffffffc


//--------------------- .nv.constant4             --------------------------
	.section	.nv.constant4,"a",@progbits
	.align	8
	.align		8
.nv.constant4:
        /*0000*/ 	.dword	__assertfail
	.align		8
        /*0008*/ 	.dword	__unnamed_1
	.align		8
        /*0010*/ 	.dword	__unnamed_2
	.align		8
        /*0018*/ 	.dword	__unnamed_3
	.align		8
        /*0020*/ 	.dword	_ZN40_INTERNAL_cf58c3d5_4_k_cu_d155094c_304554cuda3std3__45__cpo5beginE
	.align		8
        /*0028*/ 	.dword	_ZN40_INTERNAL_cf58c3d5_4_k_cu_d155094c_304554cuda3std3__45__cpo3endE
	.align		8
        /*0030*/ 	.dword	_ZN40_INTERNAL_cf58c3d5_4_k_cu_d155094c_304554cuda3std3__45__cpo6cbeginE
	.align		8
        /*0038*/ 	.dword	_ZN40_INTERNAL_cf58c3d5_4_k_cu_d155094c_304554cuda3std3__45__cpo4cendE
	.align		8
        /*0040*/ 	.dword	_ZN40_INTERNAL_cf58c3d5_4_k_cu_d155094c_304554cuda3std3__442_GLOBAL__N__cf58c3d5_4_k_cu_d155094c_304556ignoreE
	.align		8
        /*0048*/ 	.dword	_ZN40_INTERNAL_cf58c3d5_4_k_cu_d155094c_304554cuda3std3__419piecewise_constructE
	.align		8
        /*0050*/ 	.dword	_ZN40_INTERNAL_cf58c3d5_4_k_cu_d155094c_304554cuda3std3__48in_placeE
	.align		8
        /*0058*/ 	.dword	_ZN40_INTERNAL_cf58c3d5_4_k_cu_d155094c_304554cuda3std6ranges3__45__cpo4swapE
	.align		8
        /*0060*/ 	.dword	_ZN40_INTERNAL_cf58c3d5_4_k_cu_d155094c_304554cuda3std6ranges3__45__cpo9iter_moveE
	.align		8
        /*0068*/ 	.dword	_ZN40_INTERNAL_cf58c3d5_4_k_cu_d155094c_304554cute7productE
	.align		8
        /*0070*/ 	.dword	_ZN40_INTERNAL_cf58c3d5_4_k_cu_d155094c_304554cute1_E
	.align		8
        /*0078*/ 	.dword	$str$25
	.align		8
        /*0080*/ 	.dword	$str$26
	.align		8
        /*0088*/ 	.dword	$str$27
	.align		8
        /*0090*/ 	.dword	$str$28


//--------------------- .text._ZN7cutlass13device_kernelINS_4gemm6kernel13GemmUniversalIN4cute5tupleIJiiiiEEENS1_10collective13CollectiveMmaINS1_35MainloopSm100TmaUmmaWarpSpecializedILi7ELi2ELi4ENS5_IJNS4_1CILi1EEESB_SB_EEEEENS5_IJNSA_ILi64EEENSA_ILi256EEENSA_ILi32EEEEEENS_12float_e5m2_tENS5_IJlSB_lEEESI_SJ_NS4_8TiledMMAINS4_8MMA_AtomIJNS4_10MMA_TraitsINS4_19SM100_MMA_F8F6F4_SSEJSI_SI_fSE_SF_NS4_17integral_constantINS4_4UMMA5MajorELSQ_0EEESR_NSO_INSP_7ScaleInELSS_0EEEST_EEEEEENS4_6LayoutISC_NS5_IJNSA_ILi0EEESX_SX_EEEEENS5_IJNS4_10UnderscoreES10_S10_EEEEENS4_13SM90_TMA_LOADENS4_14ComposedLayoutINS4_7SwizzleILi1ELi4ELi3EEENS4_18smem_ptr_flag_bitsILi8EEENSW_INS5_IJNSA_ILi8EEESG_EEENS5_IJSG_SB_EEEEEEEvNS4_8identityES13_S1D_vS1E_EENS_8epilogue10collective18CollectiveEpilogueINS1G_23Sm100TmaWarpSpecializedILi4ELi2ELi32ELb0ELb0EEEJSH_NS5_IJNSW_ISE_SB_EES1L_EEESI_SJ_SI_SJ_NS1G_6fusion15FusionCallbacksIS1K_NS1N_17LinearCombinationISI_fSI_fLNS_15FloatRoundStyleE2EEESH_S1M_JEEENS4_5SM1004TMEM4LOAD26SM100_TMEM_LOAD_16dp32b32xES13_NS14_INS15_ILi2ELi4ELi3EEES18_NSW_INS5_IJS19_SE_EEENS5_IJSE_SB_EEEEEEENS4_39AutoVectorizingCopyWithAssumedAlignmentILi128EEENS4_14SM90_TMA_STOREES21_S23_S23_EEEvvEEEEvNT_6ParamsE --------------------------
	.section	.text._ZN7cutlass13device_kernelINS_4gemm6kernel13GemmUniversalIN4cute5tupleIJiiiiEEENS1_10collective13CollectiveMmaINS1_35MainloopSm100TmaUmmaWarpSpecializedILi7ELi2ELi4ENS5_IJNS4_1CILi1EEESB_SB_EEEEENS5_IJNSA_ILi64EEENSA_ILi256EEENSA_ILi32EEEEEENS_12float_e5m2_tENS5_IJlSB_lEEESI_SJ_NS4_8TiledMMAINS4_8MMA_AtomIJNS4_10MMA_TraitsINS4_19SM100_MMA_F8F6F4_SSEJSI_SI_fSE_SF_NS4_17integral_constantINS4_4UMMA5MajorELSQ_0EEESR_NSO_INSP_7ScaleInELSS_0EEEST_EEEEEENS4_6LayoutISC_NS5_IJNSA_ILi0EEESX_SX_EEEEENS5_IJNS4_10UnderscoreES10_S10_EEEEENS4_13SM90_TMA_LOADENS4_14ComposedLayoutINS4_7SwizzleILi1ELi4ELi3EEENS4_18smem_ptr_flag_bitsILi8EEENSW_INS5_IJNSA_ILi8EEESG_EEENS5_IJSG_SB_EEEEEEEvNS4_8identityES13_S1D_vS1E_EENS_8epilogue10collective18CollectiveEpilogueINS1G_23Sm100TmaWarpSpecializedILi4ELi2ELi32ELb0ELb0EEEJSH_NS5_IJNSW_ISE_SB_EES1L_EEESI_SJ_SI_SJ_NS1G_6fusion15FusionCallbacksIS1K_NS1N_17LinearCombinationISI_fSI_fLNS_15FloatRoundStyleE2EEESH_S1M_JEEENS4_5SM1004TMEM4LOAD26SM100_TMEM_LOAD_16dp32b32xES13_NS14_INS15_ILi2ELi4ELi3EEES18_NSW_INS5_IJS19_SE_EEENS5_IJSE_SB_EEEEEEENS4_39AutoVectorizingCopyWithAssumedAlignmentILi128EEENS4_14SM90_TMA_STOREES21_S23_S23_EEEvvEEEEvNT_6ParamsE,"ax",@progbits
	.align	128
.text._ZN7cutlass13device_kernelINS_4gemm6kernel13GemmUniversalIN4cute5tupleIJiiiiEEENS1_10collective13CollectiveMmaINS1_35MainloopSm100TmaUmmaWarpSpecializedILi7ELi2ELi4ENS5_IJNS4_1CILi1EEESB_SB_EEEEENS5_IJNSA_ILi64EEENSA_ILi256EEENSA_ILi32EEEEEENS_12float_e5m2_tENS5_IJlSB_lEEESI_SJ_NS4_8TiledMMAINS4_8MMA_AtomIJNS4_10MMA_TraitsINS4_19SM100_MMA_F8F6F4_SSEJSI_SI_fSE_SF_NS4_17integral_constantINS4_4UMMA5MajorELSQ_0EEESR_NSO_INSP_7ScaleInELSS_0EEEST_EEEEEENS4_6LayoutISC_NS5_IJNSA_ILi0EEESX_SX_EEEEENS5_IJNS4_10UnderscoreES10_S10_EEEEENS4_13SM90_TMA_LOADENS4_14ComposedLayoutINS4_7SwizzleILi1ELi4ELi3EEENS4_18smem_ptr_flag_bitsILi8EEENSW_INS5_IJNSA_ILi8EEESG_EEENS5_IJSG_SB_EEEEEEEvNS4_8identityES13_S1D_vS1E_EENS_8epilogue10collective18CollectiveEpilogueINS1G_23Sm100TmaWarpSpecializedILi4ELi2ELi32ELb0ELb0EEEJSH_NS5_IJNSW_ISE_SB_EES1L_EEESI_SJ_SI_SJ_NS1G_6fusion15FusionCallbacksIS1K_NS1N_17LinearCombinationISI_fSI_fLNS_15FloatRoundStyleE2EEESH_S1M_JEEENS4_5SM1004TMEM4LOAD26SM100_TMEM_LOAD_16dp32b32xES13_NS14_INS15_ILi2ELi4ELi3EEES18_NSW_INS5_IJS19_SE_EEENS5_IJSE_SB_EEEEEEENS4_39AutoVectorizingCopyWithAssumedAlignmentILi128EEENS4_14SM90_TMA_STOREES21_S23_S23_EEEvvEEEEvNT_6ParamsE:
        .type           _ZN7cutlass13device_kernelINS_4gemm6kernel13GemmUniversalIN4cute5tupleIJiiiiEEENS1_10collective13CollectiveMmaINS1_35MainloopSm100TmaUmmaWarpSpecializedILi7ELi2ELi4ENS5_IJNS4_1CILi1EEESB_SB_EEEEENS5_IJNSA_ILi64EEENSA_ILi256EEENSA_ILi32EEEEEENS_12float_e5m2_tENS5_IJlSB_lEEESI_SJ_NS4_8TiledMMAINS4_8MMA_AtomIJNS4_10MMA_TraitsINS4_19SM100_MMA_F8F6F4_SSEJSI_SI_fSE_SF_NS4_17integral_constantINS4_4UMMA5MajorELSQ_0EEESR_NSO_INSP_7ScaleInELSS_0EEEST_EEEEEENS4_6LayoutISC_NS5_IJNSA_ILi0EEESX_SX_EEEEENS5_IJNS4_10UnderscoreES10_S10_EEEEENS4_13SM90_TMA_LOADENS4_14ComposedLayoutINS4_7SwizzleILi1ELi4ELi3EEENS4_18smem_ptr_flag_bitsILi8EEENSW_INS5_IJNSA_ILi8EEESG_EEENS5_IJSG_SB_EEEEEEEvNS4_8identityES13_S1D_vS1E_EENS_8epilogue10collective18CollectiveEpilogueINS1G_23Sm100TmaWarpSpecializedILi4ELi2ELi32ELb0ELb0EEEJSH_NS5_IJNSW_ISE_SB_EES1L_EEESI_SJ_SI_SJ_NS1G_6fusion15FusionCallbacksIS1K_NS1N_17LinearCombinationISI_fSI_fLNS_15FloatRoundStyleE2EEESH_S1M_JEEENS4_5SM1004TMEM4LOAD26SM100_TMEM_LOAD_16dp32b32xES13_NS14_INS15_ILi2ELi4ELi3EEES18_NSW_INS5_IJS19_SE_EEENS5_IJSE_SB_EEEEEEENS4_39AutoVectorizingCopyWithAssumedAlignmentILi128EEENS4_14SM90_TMA_STOREES21_S23_S23_EEEvvEEEEvNT_6ParamsE,@function
        .size           _ZN7cutlass13device_kernelINS_4gemm6kernel13GemmUniversalIN4cute5tupleIJiiiiEEENS1_10collective13CollectiveMmaINS1_35MainloopSm100TmaUmmaWarpSpecializedILi7ELi2ELi4ENS5_IJNS4_1CILi1EEESB_SB_EEEEENS5_IJNSA_ILi64EEENSA_ILi256EEENSA_ILi32EEEEEENS_12float_e5m2_tENS5_IJlSB_lEEESI_SJ_NS4_8TiledMMAINS4_8MMA_AtomIJNS4_10MMA_TraitsINS4_19SM100_MMA_F8F6F4_SSEJSI_SI_fSE_SF_NS4_17integral_constantINS4_4UMMA5MajorELSQ_0EEESR_NSO_INSP_7ScaleInELSS_0EEEST_EEEEEENS4_6LayoutISC_NS5_IJNSA_ILi0EEESX_SX_EEEEENS5_IJNS4_10UnderscoreES10_S10_EEEEENS4_13SM90_TMA_LOADENS4_14ComposedLayoutINS4_7SwizzleILi1ELi4ELi3EEENS4_18smem_ptr_flag_bitsILi8EEENSW_INS5_IJNSA_ILi8EEESG_EEENS5_IJSG_SB_EEEEEEEvNS4_8identityES13_S1D_vS1E_EENS_8epilogue10collective18CollectiveEpilogueINS1G_23Sm100TmaWarpSpecializedILi4ELi2ELi32ELb0ELb0EEEJSH_NS5_IJNSW_ISE_SB_EES1L_EEESI_SJ_SI_SJ_NS1G_6fusion15FusionCallbacksIS1K_NS1N_17LinearCombinationISI_fSI_fLNS_15FloatRoundStyleE2EEESH_S1M_JEEENS4_5SM1004TMEM4LOAD26SM100_TMEM_LOAD_16dp32b32xES13_NS14_INS15_ILi2ELi4ELi3EEES18_NSW_INS5_IJS19_SE_EEENS5_IJSE_SB_EEEEEEENS4_39AutoVectorizingCopyWithAssumedAlignmentILi128EEENS4_14SM90_TMA_STOREES21_S23_S23_EEEvvEEEEvNT_6ParamsE,(.L_x_179 - _ZN7cutlass13device_kernelINS_4gemm6kernel13GemmUniversalIN4cute5tupleIJiiiiEEENS1_10collective13CollectiveMmaINS1_35MainloopSm100TmaUmmaWarpSpecializedILi7ELi2ELi4ENS5_IJNS4_1CILi1EEESB_SB_EEEEENS5_IJNSA_ILi64EEENSA_ILi256EEENSA_ILi32EEEEEENS_12float_e5m2_tENS5_IJlSB_lEEESI_SJ_NS4_8TiledMMAINS4_8MMA_AtomIJNS4_10MMA_TraitsINS4_19SM100_MMA_F8F6F4_SSEJSI_SI_fSE_SF_NS4_17integral_constantINS4_4UMMA5MajorELSQ_0EEESR_NSO_INSP_7ScaleInELSS_0EEEST_EEEEEENS4_6LayoutISC_NS5_IJNSA_ILi0EEESX_SX_EEEEENS5_IJNS4_10UnderscoreES10_S10_EEEEENS4_13SM90_TMA_LOADENS4_14ComposedLayoutINS4_7SwizzleILi1ELi4ELi3EEENS4_18smem_ptr_flag_bitsILi8EEENSW_INS5_IJNSA_ILi8EEESG_EEENS5_IJSG_SB_EEEEEEEvNS4_8identityES13_S1D_vS1E_EENS_8epilogue10collective18CollectiveEpilogueINS1G_23Sm100TmaWarpSpecializedILi4ELi2ELi32ELb0ELb0EEEJSH_NS5_IJNSW_ISE_SB_EES1L_EEESI_SJ_SI_SJ_NS1G_6fusion15FusionCallbacksIS1K_NS1N_17LinearCombinationISI_fSI_fLNS_15FloatRoundStyleE2EEESH_S1M_JEEENS4_5SM1004TMEM4LOAD26SM100_TMEM_LOAD_16dp32b32xES13_NS14_INS15_ILi2ELi4ELi3EEES18_NSW_INS5_IJS19_SE_EEENS5_IJSE_SB_EEEEEEENS4_39AutoVectorizingCopyWithAssumedAlignmentILi128EEENS4_14SM90_TMA_STOREES21_S23_S23_EEEvvEEEEvNT_6ParamsE)
        .other          _ZN7cutlass13device_kernelINS_4gemm6kernel13GemmUniversalIN4cute5tupleIJiiiiEEENS1_10collective13CollectiveMmaINS1_35MainloopSm100TmaUmmaWarpSpecializedILi7ELi2ELi4ENS5_IJNS4_1CILi1EEESB_SB_EEEEENS5_IJNSA_ILi64EEENSA_ILi256EEENSA_ILi32EEEEEENS_12float_e5m2_tENS5_IJlSB_lEEESI_SJ_NS4_8TiledMMAINS4_8MMA_AtomIJNS4_10MMA_TraitsINS4_19SM100_MMA_F8F6F4_SSEJSI_SI_fSE_SF_NS4_17integral_constantINS4_4UMMA5MajorELSQ_0EEESR_NSO_INSP_7ScaleInELSS_0EEEST_EEEEEENS4_6LayoutISC_NS5_IJNSA_ILi0EEESX_SX_EEEEENS5_IJNS4_10UnderscoreES10_S10_EEEEENS4_13SM90_TMA_LOADENS4_14ComposedLayoutINS4_7SwizzleILi1ELi4ELi3EEENS4_18smem_ptr_flag_bitsILi8EEENSW_INS5_IJNSA_ILi8EEESG_EEENS5_IJSG_SB_EEEEEEEvNS4_8identityES13_S1D_vS1E_EENS_8epilogue10collective18CollectiveEpilogueINS1G_23Sm100TmaWarpSpecializedILi4ELi2ELi32ELb0ELb0EEEJSH_NS5_IJNSW_ISE_SB_EES1L_EEESI_SJ_SI_SJ_NS1G_6fusion15FusionCallbacksIS1K_NS1N_17LinearCombinationISI_fSI_fLNS_15FloatRoundStyleE2EEESH_S1M_JEEENS4_5SM1004TMEM4LOAD26SM100_TMEM_LOAD_16dp32b32xES13_NS14_INS15_ILi2ELi4ELi3EEES18_NSW_INS5_IJS19_SE_EEENS5_IJSE_SB_EEEEEEENS4_39AutoVectorizingCopyWithAssumedAlignmentILi128EEENS4_14SM90_TMA_STOREES21_S23_S23_EEEvvEEEEvNT_6ParamsE,@"STO_CUDA_ENTRY STV_DEFAULT"
_ZN7cutlass13device_kernelINS_4gemm6kernel13GemmUniversalIN4cute5tupleIJiiiiEEENS1_10collective13CollectiveMmaINS1_35MainloopSm100TmaUmmaWarpSpecializedILi7ELi2ELi4ENS5_IJNS4_1CILi1EEESB_SB_EEEEENS5_IJNSA_ILi64EEENSA_ILi256EEENSA_ILi32EEEEEENS_12float_e5m2_tENS5_IJlSB_lEEESI_SJ_NS4_8TiledMMAINS4_8MMA_AtomIJNS4_10MMA_TraitsINS4_19SM100_MMA_F8F6F4_SSEJSI_SI_fSE_SF_NS4_17integral_constantINS4_4UMMA5MajorELSQ_0EEESR_NSO_INSP_7ScaleInELSS_0EEEST_EEEEEENS4_6LayoutISC_NS5_IJNSA_ILi0EEESX_SX_EEEEENS5_IJNS4_10UnderscoreES10_S10_EEEEENS4_13SM90_TMA_LOADENS4_14ComposedLayoutINS4_7SwizzleILi1ELi4ELi3EEENS4_18smem_ptr_flag_bitsILi8EEENSW_INS5_IJNSA_ILi8EEESG_EEENS5_IJSG_SB_EEEEEEEvNS4_8identityES13_S1D_vS1E_EENS_8epilogue10collective18CollectiveEpilogueINS1G_23Sm100TmaWarpSpecializedILi4ELi2ELi32ELb0ELb0EEEJSH_NS5_IJNSW_ISE_SB_EES1L_EEESI_SJ_SI_SJ_NS1G_6fusion15FusionCallbacksIS1K_NS1N_17LinearCombinationISI_fSI_fLNS_15FloatRoundStyleE2EEESH_S1M_JEEENS4_5SM1004TMEM4LOAD26SM100_TMEM_LOAD_16dp32b32xES13_NS14_INS15_ILi2ELi4ELi3EEES18_NSW_INS5_IJS19_SE_EEENS5_IJSE_SB_EEEEEEENS4_39AutoVectorizingCopyWithAssumedAlignmentILi128EEENS4_14SM90_TMA_STOREES21_S23_S23_EEEvvEEEEvNT_6ParamsE:
[----:B------:R-:W1:Y:S01]  /*0000*/  LDC R1, c[0x0][0x37c] ;  /* 0x0000df00ff017b82 */ /* 0x000e620000000800 */
[----:B------:R-:W2:Y:S01]  /*0010*/  S2R R108, SR_TID.X ;  /* 0x00000000006c7919 */ /* 0x000ea20000002100 */
[----:B------:R-:W3:Y:S01]  /*0020*/  LDCU.64 UR4, c[0x0][0x890] ;  /* 0x00011200ff0477ac */ /* 0x000ee20008000a00 */
[----:B------:R-:W-:Y:S02]  /*0030*/  PRMT R96, RZ, 0x7610, R96 ;  /* 0x00007610ff607816 */ /* 0x000fe40000000060 */
[----:B------:R-:W-:Y:S01]  /*0040*/  ELECT P5, URZ, PT ;  /* 0x0000000000ff782f */ /* 0x000fe200038a0000 */
[----:B------:R-:W4:Y:S01]  /*0050*/  LDCU.64 UR46, c[0x0][0x358] ;  /* 0x00006b00ff2e77ac */ /* 0x000f220008000a00 */
[----:B---3--:R-:W-:-:S04]  /*0060*/  UISETP.NE.U32.AND UP0, UPT, UR4, URZ, UPT ;  /* 0x000000ff0400728c */ /* 0x008fc8000bf05070 */
[----:B------:R-:W-:Y:S01]  /*0070*/  UISETP.NE.AND.EX UP0, UPT, UR5, URZ, UPT, UP0 ;  /* 0x000000ff0500728c */ /* 0x000fe2000bf05300 */
[----:B--2---:R-:W-:-:S05]  /*0080*/  SHF.R.U32.HI R101, RZ, 0x5, R108 ;  /* 0x00000005ff657819 */ /* 0x004fca000001166c */
[----:B------:R-:W2:Y:S02]  /*0090*/  SHFL.IDX PT, R0, R101, RZ, 0x1f ;  /* 0x00001fff65007589 */ /* 0x000ea400000e0000 */
[----:B--2---:R-:W-:Y:S01]  /*00a0*/  R2UR UR8, R0 ;  /* 0x00000000000872ca */ /* 0x004fe200000e0000 */
[----:B-1--4-:R-:W-:-:S14]  /*00b0*/  BRA.U UP0, `(.L_x_0) ;  /* 0x00000001002c7547 */ /* 0x012fdc000b800000 */
[----:B------:R-:W1:Y:S02]  /*00c0*/  LDCU.64 UR6, c[0x0][0x888] ;  /* 0x00011100ff0677ac */ /* 0x000e640008000a00 */
[----:B-1----:R-:W-:-:S04]  /*00d0*/  UISETP.NE.U32.AND UP0, UPT, UR6, URZ, UPT ;  /* 0x000000ff0600728c */ /* 0x002fc8000bf05070 */
[----:B------:R-:W-:-:S09]  /*00e0*/  UISETP.NE.AND.EX UP0, UPT, UR7, URZ, UPT, UP0 ;  /* 0x000000ff0700728c */ /* 0x000fd2000bf05300 */
[----:B------:R-:W-:Y:S05]  /*00f0*/  BRA.U !UP0, `(.L_x_1) ;  /* 0x0000000108107547 */ /* 0x000fea000b800000 */
[----:B------:R-:W1:Y:S02]  /*0100*/  LDC.64 R2, c[0x0][0x888] ;  /* 0x00022200ff027b82 */ /* 0x000e640000000a00 */
[----:B-1----:R1:W5:Y:S01]  /*0110*/  LDG.E R49, desc[UR46][R2.64] ;  /* 0x0000002e02317981 */ /* 0x002362000c1e1900 */
[----:B------:R-:W-:Y:S01]  /*0120*/  HFMA2 R96, -RZ, RZ, 0, 5.9604644775390625e-08 ;  /* 0x00000001ff607431 */ /* 0x000fe200000001ff */
[----:B------:R-:W-:Y:S05]  /*0130*/  BRA `(.L_x_0) ;  /* 0x00000000000c7947 */ /* 0x000fea0003800000 */
.L_x_1:
[----:B------:R-:W1:Y:S01]  /*0140*/  LDCU UR6, c[0x0][0x880] ;  /* 0x00011000ff0677ac */ /* 0x000e620008000800 */
[----:B------:R-:W-:Y:S01]  /*0150*/  HFMA2 R96, -RZ, RZ, 0, 5.9604644775390625e-08 ;  /* 0x00000001ff607431 */ /* 0x000fe200000001ff */
[----:B-1----:R-:W-:-:S07]  /*0160*/  MOV R49, UR6 ;  /* 0x0000000600317c02 */ /* 0x002fce0008000f00 */
.L_x_0:
[----:B------:R-:W2:Y:S02]  /*0170*/  LDCU.64 UR6, c[0x0][0x8b0] ;  /* 0x00011600ff0677ac */ /* 0x000ea40008000a00 */
[----:B--2---:R-:W-:-:S04]  /*0180*/  UISETP.NE.U32.AND UP0, UPT, UR6, URZ, UPT ;  /* 0x000000ff0600728c */ /* 0x004fc8000bf05070 */
[----:B------:R-:W-:-:S09]  /*0190*/  UISETP.NE.AND.EX UP0, UPT, UR7, URZ, UPT, UP0 ;  /* 0x000000ff0700728c */ /* 0x000fd2000bf05300 */
[----:B------:R-:W-:Y:S05]  /*01a0*/  BRA.U UP0, `(.L_x_2) ;  /* 0x0000000100247547 */ /* 0x000fea000b800000 */
[----:B------:R-:W2:Y:S02]  /*01b0*/  LDCU.64 UR6, c[0x0][0x8a8] ;  /* 0x00011500ff0677ac */ /* 0x000ea40008000a00 */
[----:B--2---:R-:W-:-:S04]  /*01c0*/  UISETP.NE.U32.AND UP0, UPT, UR6, URZ, UPT ;  /* 0x000000ff0600728c */ /* 0x004fc8000bf05070 */
[----:B------:R-:W-:-:S09]  /*01d0*/  UISETP.NE.AND.EX UP0, UPT, UR7, URZ, UPT, UP0 ;  /* 0x000000ff0700728c */ /* 0x000fd2000bf05300 */
[----:B------:R-:W-:Y:S05]  /*01e0*/  BRA.U !UP0, `(.L_x_3) ;  /* 0x00000001080c7547 */ /* 0x000fea000b800000 */
[----:B-1----:R-:W1:Y:S02]  /*01f0*/  LDC.64 R2, c[0x0][0x8a8] ;  /* 0x00022a00ff027b82 */ /* 0x002e640000000a00 */
[----:B-1----:R2:W5:Y:S01]  /*0200*/  LDG.E R47, desc[UR46][R2.64] ;  /* 0x0000002e022f7981 */ /* 0x002562000c1e1900 */
[----:B------:R-:W-:Y:S05]  /*0210*/  BRA `(.L_x_2) ;  /* 0x0000000000087947 */ /* 0x000fea0003800000 */
.L_x_3:
[----:B------:R-:W2:Y:S02]  /*0220*/  LDCU UR6, c[0x0][0x8a0] ;  /* 0x00011400ff0677ac */ /* 0x000ea40008000800 */
[----:B--2---:R-:W-:Y:S02]  /*0230*/  MOV R47, UR6 ;  /* 0x00000006002f7c02 */ /* 0x004fe40008000f00 */
.L_x_2:
[----:B------:R-:W-:Y:S01]  /*0240*/  IMAD.U32 R0, RZ, RZ, UR8 ;  /* 0x00000008ff007e24 */ /* 0x000fe2000f8e00ff */
[----:B------:R-:W-:Y:S04]  /*0250*/  BSSY.RECONVERGENT B0, `(.L_x_4) ;  /* 0x000000c000007945 */ /* 0x000fe80003800200 */
[C---:B------:R-:W-:Y:S02]  /*0260*/  ISETP.NE.OR P1, PT, R0.reuse, 0x1, !P5 ;  /* 0x000000010000780c */ /* 0x040fe40006f25670 */
[----:B------:R-:W-:-:S11]  /*0270*/  ISETP.NE.OR P0, PT, R0, 0x3, !P5 ;  /* 0x000000030000780c */ /* 0x000fd60006f05670 */
[----:B------:R-:W-:Y:S05]  /*0280*/  @P1 BRA `(.L_x_5) ;  /* 0x0000000000201947 */ /* 0x000fea0003800000 */
[----:B------:R-:W3:Y:S02]  /*0290*/  LDCU.64 UR6, c[0x0][0x348] ;  /* 0x00006900ff0677ac */ /* 0x000ee40008000a00 */
[----:B---3--:R-:W-:Y:S02]  /*02a0*/  UIADD3 UR10, UP1, UPT, UR6, 0x80, URZ ;  /* 0x00000080060a7890 */ /* 0x008fe4000ff3e0ff */
[----:B------:R-:W-:Y:S02]  /*02b0*/  UIADD3 UR6, UP0, UPT, UR6, 0x180, URZ ;  /* 0x0000018006067890 */ /* 0x000fe4000ff1e0ff */
[----:B------:R-:W-:Y:S02]  /*02c0*/  UIADD3.X UR11, UPT, UPT, URZ, UR7, URZ, UP1, !UPT ;  /* 0x00000007ff0b7290 */ /* 0x000fe40008ffe4ff */
[----:B------:R-:W-:-:S07]  /*02d0*/  UIADD3.X UR7, UPT, UPT, URZ, UR7, URZ, UP0, !UPT ;  /* 0x00000007ff077290 */ /* 0x000fce00087fe4ff */
[----:B------:R3:W-:Y:S02]  /*02e0*/  UTMACCTL.PF [UR10] ;  /* 0x000000000a0079b9 */ /* 0x0007e40008040000 */
[----:B------:R3:W-:Y:S02]  /*02f0*/  UTMACCTL.PF [UR6] ;  /* 0x00000000060079b9 */ /* 0x0007e40008040000 */
[----:B---3--:R-:W-:Y:S01]  /*0300*/  NOP ;  /* 0x0000000000007918 */ /* 0x008fe20000000000 */
.L_x_5:
[----:B------:R-:W-:Y:S05]  /*0310*/  BSYNC.RECONVERGENT B0 ;  /* 0x0000000000007941 */ /* 0x000fea0003800200 */
.L_x_4:
[----:B------:R-:W-:Y:S04]  /*0320*/  BSSY.RECONVERGENT B0, `(.L_x_6) ;  /* 0x000000a000007945 */ /* 0x000fe80003800200 */
        /* <DEDUP_REMOVED lines=9> */
.L_x_7:
[----:B------:R-:W-:Y:S05]  /*03c0*/  BSYNC.RECONVERGENT B0 ;  /* 0x0000000000007941 */ /* 0x000fea0003800200 */
.L_x_6:
[----:B------:R-:W3:Y:S01]  /*03d0*/  LDCU.64 UR6, c[0x0][0x888] ;  /* 0x00011100ff0677ac */ /* 0x000ee20008000a00 */
[----:B------:R-:W-:Y:S02]  /*03e0*/  UISETP.EQ.U32.AND UP1, UPT, UR4, URZ, UPT ;  /* 0x000000ff0400728c */ /* 0x000fe4000bf22070 */
[----:B------:R-:W-:Y:S02]  /*03f0*/  UPLOP3.LUT UP2, UPT, UPT, UPT, UPT, 0x80, 0x8 ;  /* 0x000000000008789c */ /* 0x000fe40003f4f070 */
[----:B---3--:R-:W-:-:S04]  /*0400*/  UISETP.NE.U32.AND UP0, UPT, UR6, URZ, UPT ;  /* 0x000000ff0600728c */ /* 0x008fc8000bf05070 */
[----:B------:R-:W-:-:S04]  /*0410*/  UISETP.NE.AND.EX UP0, UPT, UR7, URZ, UPT, UP0 ;  /* 0x000000ff0700728c */ /* 0x000fc8000bf05300 */
[----:B------:R-:W-:-:S04]  /*0420*/  UISETP.EQ.OR.EX UP3, UPT, UR5, URZ, !UP0, UP1 ;  /* 0x000000ff0500728c */ /* 0x000fc8000c762710 */
[----:B------:R-:W-:-:S05]  /*0430*/  UP2UR UR50, UPR, URZ, 0x8 ;  /* 0x00000008ff327883 */ /* 0x000fca0008000000 */
[----:B------:R-:W-:Y:S07]  /*0440*/  BRA.U !UP3, `(.L_x_8) ;  /* 0x000000010b207547 */ /* 0x000fee000b800000 */
[----:B------:R-:W-:Y:S01]  /*0450*/  UISETP.NE.U32.AND UP2, UPT, UR4, URZ, UPT ;  /* 0x000000ff0400728c */ /* 0x000fe2000bf45070 */
[----:B-----5:R-:W-:Y:S01]  /*0460*/  FSETP.NEU.AND P0, PT, R49, RZ, PT ;  /* 0x000000ff3100720b */ /* 0x020fe20003f0d000 */
[----:B------:R-:W-:Y:S02]  /*0470*/  USEL UR4, URZ, 0xffffffff, UP0 ;  /* 0xffffffffff047887 */ /* 0x000fe40008000000 */
[----:B------:R-:W-:-:S10]  /*0480*/  UISETP.NE.AND.EX UP2, UPT, UR5, URZ, UPT, UP2 ;  /* 0x000000ff0500728c */ /* 0x000fd4000bf45320 */
[----:B------:R-:W-:Y:S01]  /*0490*/  VOTEU.ANY UP1, P0 ;  /* 0x0000000000ff7886 */ /* 0x000fe20000020100 */
[----:B------:R-:W-:-:S04]  /*04a0*/  @!UP2 USEL UR4, URZ, 0xffffffff, UP1 ;  /* 0xffffffffff04a887 */ /* 0x000fc80008800000 */
[----:B------:R-:W-:-:S04]  /*04b0*/  ULOP3.LUT UR4, UR4, 0x1, URZ, 0xc0, !UPT ;  /* 0x0000000104047892 */ /* 0x000fc8000f8ec0ff */
[----:B------:R-:W-:-:S11]  /*04c0*/  UISETP.NE.U32.AND UP2, UPT, UR4, 0x1, UPT ;  /* 0x000000010400788c */ /* 0x000fd6000bf45070 */
.L_x_8:
[----:B-12---:R-:W1:Y:S01]  /*04d0*/  SHFL.IDX PT, R2, R101, RZ, 0x1f ;  /* 0x00001fff65027589 */ /* 0x006e6200000e0000 */
[----:B------:R-:W-:-:S04]  /*04e0*/  UISETP.NE.AND UP1, UPT, UR8, 0x2, UPT ;  /* 0x000000020800788c */ /* 0x000fc8000bf25270 */
[----:B------:R-:W-:Y:S01]  /*04f0*/  USEL UR6, URZ, 0x1, UP1 ;  /* 0x00000001ff067887 */ /* 0x000fe20008800000 */
[----:B-1----:R-:W-:-:S13]  /*0500*/  ISETP.NE.AND P0, PT, R2, RZ, PT ;  /* 0x000000ff0200720c */ /* 0x002fda0003f05270 */
[----:B------:R-:W-:Y:S05]  /*0510*/  @P0 BRA `(.L_x_9) ;  /* 0x0000000000600947 */ /* 0x000fea0003800000 */
[----:B------:R-:W1:Y:S01]  /*0520*/  S2UR UR5, SR_CgaCtaId ;  /* 0x00000000000579c3 */ /* 0x000e620000008800 */
[----:B------:R-:W-:Y:S01]  /*0530*/  UMOV UR7, 0x400 ;  /* 0x0000040000077882 */ /* 0x000fe20000000000 */
[----:B------:R-:W-:Y:S01]  /*0540*/  UMOV UR4, 0x1 ;  /* 0x0000000100047882 */ /* 0x000fe20000000000 */
[----:B------:R-:W-:Y:S01]  /*0550*/  ELECT P0, URZ, PT ;  /* 0x0000000000ff782f */ /* 0x000fe20003800000 */
[----:B------:R-:W-:-:S04]  /*0560*/  UIADD3 UR10, UPT, UPT, -UR4, 0x100000, URZ ;  /* 0x00100000040a7890 */ /* 0x000fc8000fffe1ff */
[----:B------:R-:W-:Y:S02]  /*0570*/  USHF.L.U32 UR11, UR10, 0xb, URZ ;  /* 0x0000000b0a0b7899 */ /* 0x000fe400080006ff */
[----:B------:R-:W-:Y:S02]  /*0580*/  USHF.L.U32 UR10, UR10, 0x1, URZ ;  /* 0x000000010a0a7899 */ /* 0x000fe400080006ff */
[----:B-1----:R-:W-:Y:S01]  /*0590*/  ULEA UR5, UR5, UR7, 0x18 ;  /* 0x0000000705057291 */ /* 0x002fe2000f8ec0ff */
[----:B------:R-:W1:Y:S11]  /*05a0*/  FENCE.VIEW.ASYNC.S ;  /* 0x00000000000073c6 */ /* 0x000e760000000000 */
[----:B-1----:R1:W2:Y:S01]  /*05b0*/  SYNCS.EXCH.64 URZ, [UR5], UR10 ;  /* 0x0000000a05ff75b2 */ /* 0x0022a20008000100 */
[----:B------:R1:W3:Y:S01]  /*05c0*/  SYNCS.EXCH.64 URZ, [UR5+0x38], UR10 ;  /* 0x0000380a05ff75b2 */ /* 0x0002e20008000100 */
[----:B------:R1:W4:Y:S01]  /*05d0*/  SYNCS.EXCH.64 URZ, [UR5+0x8], UR10 ;  /* 0x0000080a05ff75b2 */ /* 0x0003220008000100 */
[----:B------:R1:W1:Y:S01]  /*05e0*/  SYNCS.EXCH.64 URZ, [UR5+0x40], UR10 ;  /* 0x0000400a05ff75b2 */ /* 0x0002620008000100 */
        /* <DEDUP_REMOVED lines=10> */
[----:B------:R-:W-:Y:S01]  /*0690*/  NOP ;  /* 0x0000000000007918 */ /* 0x000fe20000000000 */
.L_x_9:
[----:B------:R-:W2:Y:S01]  /*06a0*/  SHFL.IDX PT, R2, R101, RZ, 0x1f ;  /* 0x00001fff65027589 */ /* 0x000ea200000e0000 */
[----:B------:R-:W-:Y:S01]  /*06b0*/  NOP ;  /* 0x0000000000007918 */ /* 0x000fe20000000000 */
[----:B--2---:R-:W-:-:S13]  /*06c0*/  ISETP.NE.AND P0, PT, R2, 0x1, PT ;  /* 0x000000010200780c */ /* 0x004fda0003f05270 */
[----:B------:R-:W-:Y:S05]  /*06d0*/  @P0 BRA `(.L_x_10) ;  /* 0x0000000000580947 */ /* 0x000fea0003800000 */
[----:B------:R-:W2:Y:S01]  /*06e0*/  S2UR UR7, SR_CgaCtaId ;  /* 0x00000000000779c3 */ /* 0x000ea20000008800 */
[----:B------:R-:W-:Y:S01]  /*06f0*/  UMOV UR9, 0x400 ;  /* 0x0000040000097882 */ /* 0x000fe20000000000 */
[----:B-1----:R-:W-:Y:S01]  /*0700*/  UMOV UR5, 0x20 ;  /* 0x0000002000057882 */ /* 0x002fe20000000000 */
[----:B------:R-:W-:Y:S01]  /*0710*/  UMOV UR4, 0x80 ;  /* 0x0000008000047882 */ /* 0x000fe20000000000 */
[----:B------:R-:W-:-:S04]  /*0720*/  UIADD3 UR10, UPT, UPT, -UR5, 0x100000, URZ ;  /* 0x00100000050a7890 */ /* 0x000fc8000fffe1ff */
[----:B------:R-:W-:Y:S02]  /*0730*/  USHF.L.U32 UR11, UR10, 0xb, URZ ;  /* 0x0000000b0a0b7899 */ /* 0x000fe400080006ff */
[----:B------:R-:W-:Y:S02]  /*0740*/  USHF.L.U32 UR10, UR10, 0x1, URZ ;  /* 0x000000010a0a7899 */ /* 0x000fe400080006ff */
[----:B------:R-:W-:-:S04]  /*0750*/  UIADD3 UR4, UPT, UPT, -UR4, 0x100000, URZ ;  /* 0x0010000004047890 */ /* 0x000fc8000fffe1ff */
[----:B------:R-:W-:Y:S02]  /*0760*/  USHF.L.U32 UR5, UR4, 0xb, URZ ;  /* 0x0000000b04057899 */ /* 0x000fe400080006ff */
[----:B------:R-:W-:Y:S01]  /*0770*/  USHF.L.U32 UR4, UR4, 0x1, URZ ;  /* 0x0000000104047899 */ /* 0x000fe200080006ff */
[----:B------:R-:W-:Y:S01]  /*0780*/  ELECT P0, URZ, PT ;  /* 0x0000000000ff782f */ /* 0x000fe20003800000 */
[----:B--2---:R-:W-:Y:S01]  /*0790*/  ULEA UR7, UR7, UR9, 0x18 ;  /* 0x0000000907077291 */ /* 0x004fe2000f8ec0ff */
[----:B------:R-:W1:Y:S11]  /*07a0*/  FENCE.VIEW.ASYNC.S ;  /* 0x00000000000073c6 */ /* 0x000e760000000000 */
[----:B-1----:R2:W1:Y:S01]  /*07b0*/  SYNCS.EXCH.64 URZ, [UR7+0x70], UR10 ;  /* 0x0000700a07ff75b2 */ /* 0x0024620008000100 */
[----:B------:R2:W1:Y:S01]  /*07c0*/  SYNCS.EXCH.64 URZ, [UR7+0x90], UR4 ;  /* 0x0000900407ff75b2 */ /* 0x0004620008000100 */
[----:B------:R2:W1:Y:S01]  /*07d0*/  SYNCS.EXCH.64 URZ, [UR7+0x78], UR10 ;  /* 0x0000780a07ff75b2 */ /* 0x0004620008000100 */
[----:B------:R2:W1:Y:S01]  /*07e0*/  SYNCS.EXCH.64 URZ, [UR7+0x98], UR4 ;  /* 0x0000980407ff75b2 */ /* 0x0004620008000100 */
[----:B------:R2:W1:Y:S01]  /*07f0*/  SYNCS.EXCH.64 URZ, [UR7+0x80], UR10 ;  /* 0x0000800a07ff75b2 */ /* 0x0004620008000100 */
[----:B------:R2:W1:Y:S01]  /*0800*/  SYNCS.EXCH.64 URZ, [UR7+0xa0], UR4 ;  /* 0x0000a00407ff75b2 */ /* 0x0004620008000100 */
[----:B------:R2:W1:Y:S01]  /*0810*/  SYNCS.EXCH.64 URZ, [UR7+0x88], UR10 ;  /* 0x0000880a07ff75b2 */ /* 0x0004620008000100 */
[----:B------:R2:W1:Y:S02]  /*0820*/  SYNCS.EXCH.64 URZ, [UR7+0xa8], UR4 ;  /* 0x0000a80407ff75b2 */ /* 0x0004640008000100 */
[----:B--2---:R-:W-:Y:S01]  /*0830*/  NOP ;  /* 0x0000000000007918 */ /* 0x004fe20000000000 */
.L_x_10:
[----:B------:R-:W2:Y:S01]  /*0840*/  SHFL.IDX PT, R2, R101, RZ, 0x1f ;  /* 0x00001fff65027589 */ /* 0x000ea200000e0000 */
[----:B------:R-:W-:Y:S01]  /*0850*/  NOP ;  /* 0x0000000000007918 */ /* 0x000fe20000000000 */
[----:B--2---:R-:W-:-:S13]  /*0860*/  ISETP.NE.AND P0, PT, R2, 0x3, PT ;  /* 0x000000030200780c */ /* 0x004fda0003f05270 */
[----:B------:R-:W-:Y:S05]  /*0870*/  @P0 BRA `(.L_x_11) ;  /* 0x0000000000300947 */ /* 0x000fea0003800000 */
[----:B-1----:R-:W1:Y:S01]  /*0880*/  S2UR UR5, SR_CgaCtaId ;  /* 0x00000000000579c3 */ /* 0x002e620000008800 */
        /* <DEDUP_REMOVED lines=8> */
[----:B-1----:R2:W1:Y:S01]  /*0910*/  SYNCS.EXCH.64 URZ, [UR5+0xb0], UR10 ;  /* 0x0000b00a05ff75b2 */ /* 0x0024620008000100 */
[----:B------:R2:W1:Y:S02]  /*0920*/  SYNCS.EXCH.64 URZ, [UR5+0xb8], UR10 ;  /* 0x0000b80a05ff75b2 */ /* 0x0004640008000100 */
[----:B--2---:R-:W-:Y:S01]  /*0930*/  NOP ;  /* 0x0000000000007918 */ /* 0x004fe20000000000 */
.L_x_11:
[----:B------:R-:W2:Y:S01]  /*0940*/  SHFL.IDX PT, R2, R101, RZ, 0x1f ;  /* 0x00001fff65027589 */ /* 0x000ea200000e0000 */
[----:B------:R-:W-:Y:S01]  /*0950*/  NOP ;  /* 0x0000000000007918 */ /* 0x000fe20000000000 */
[----:B--2---:R-:W-:-:S13]  /*0960*/  ISETP.NE.AND P0, PT, R2, 0x4, PT ;  /* 0x000000040200780c */ /* 0x004fda0003f05270 */
[----:B------:R-:W-:Y:S05]  /*0970*/  @P0 BRA `(.L_x_12) ;  /* 0x00000000004c0947 */ /* 0x000fea0003800000 */
[----:B-1----:R-:W1:Y:S01]  /*0980*/  S2UR UR5, SR_CgaCtaId ;  /* 0x00000000000579c3 */ /* 0x002e620000008800 */
[----:B------:R-:W-:Y:S01]  /*0990*/  UMOV UR9, 0x100 ;  /* 0x0000010000097882 */ /* 0x000fe20000000000 */
[----:B------:R-:W-:Y:S01]  /*09a0*/  UMOV UR7, 0x400 ;  /* 0x0000040000077882 */ /* 0x000fe20000000000 */
[----:B------:R-:W-:Y:S01]  /*09b0*/  USEL UR9, UR9, 0xe0, UP2 ;  /* 0x000000e009097887 */ /* 0x000fe20009000000 */
[----:B------:R-:W-:Y:S01]  /*09c0*/  UMOV UR4, 0x1 ;  /* 0x0000000100047882 */ /* 0x000fe20000000000 */
[----:B------:R-:W-:Y:S01]  /*09d0*/  ELECT P0, URZ, PT ;  /* 0x0000000000ff782f */ /* 0x000fe20003800000 */
[----:B------:R-:W-:-:S04]  /*09e0*/  UIADD3 UR10, UPT, UPT, -UR4, 0x100000, URZ ;  /* 0x00100000040a7890 */ /* 0x000fc8000fffe1ff */
[----:B------:R-:W-:Y:S02]  /*09f0*/  USHF.L.U32 UR11, UR10, 0xb, URZ ;  /* 0x0000000b0a0b7899 */ /* 0x000fe400080006ff */
[----:B------:R-:W-:Y:S02]  /*0a00*/  USHF.L.U32 UR10, UR10, 0x1, URZ ;  /* 0x000000010a0a7899 */ /* 0x000fe400080006ff */
[----:B------:R-:W-:-:S04]  /*0a10*/  UIADD3 UR12, UPT, UPT, -UR9, 0x100000, URZ ;  /* 0x00100000090c7890 */ /* 0x000fc8000fffe1ff */
[----:B------:R-:W-:Y:S02]  /*0a20*/  USHF.L.U32 UR13, UR12, 0xb, URZ ;  /* 0x0000000b0c0d7899 */ /* 0x000fe400080006ff */
[----:B------:R-:W-:Y:S02]  /*0a30*/  USHF.L.U32 UR12, UR12, 0x1, URZ ;  /* 0x000000010c0c7899 */ /* 0x000fe400080006ff */
[----:B-1----:R-:W-:Y:S01]  /*0a40*/  ULEA UR5, UR5, UR7, 0x18 ;  /* 0x0000000705057291 */ /* 0x002fe2000f8ec0ff */
[----:B------:R-:W1:Y:S11]  /*0a50*/  FENCE.VIEW.ASYNC.S ;  /* 0x00000000000073c6 */ /* 0x000e760000000000 */
[----:B-1----:R2:W1:Y:S01]  /*0a60*/  SYNCS.EXCH.64 URZ, [UR5+0xc0], UR10 ;  /* 0x0000c00a05ff75b2 */ /* 0x0024620008000100 */
[----:B------:R2:W1:Y:S01]  /*0a70*/  SYNCS.EXCH.64 URZ, [UR5+0xd0], UR12 ;  /* 0x0000d00c05ff75b2 */ /* 0x0004620008000100 */
[----:B------:R2:W1:Y:S01]  /*0a80*/  SYNCS.EXCH.64 URZ, [UR5+0xc8], UR10 ;  /* 0x0000c80a05ff75b2 */ /* 0x0004620008000100 */
[----:B------:R2:W1:Y:S02]  /*0a90*/  SYNCS.EXCH.64 URZ, [UR5+0xd8], UR12 ;  /* 0x0000d80c05ff75b2 */ /* 0x0004640008000100 */
[----:B--2---:R-:W-:Y:S01]  /*0aa0*/  NOP ;  /* 0x0000000000007918 */ /* 0x004fe20000000000 */
.L_x_12:
        /* <DEDUP_REMOVED lines=26> */
.L_x_13:
        /* <DEDUP_REMOVED lines=18> */
.L_x_14:
[----:B-1----:R-:W1:Y:S01]  /*0d70*/  S2UR UR5, SR_CTAID.X ;  /* 0x00000000000579c3 */ /* 0x002e620000002500 */
[----:B------:R-:W-:-:S05]  /*0d80*/  CS2R.32 R95, SR_CgaSize ;  /* 0x00000000005f7805 */ /* 0x000fca0000008a00 */
[----:B------:R-:W-:-:S05]  /*0d90*/  IMAD R95, R95, -0xa0, RZ ;  /* 0xffffff605f5f7824 */ /* 0x000fca00078e02ff */
[----:B------:R-:W-:-:S14]  /*0da0*/  R2UR UR9, R95 ;  /* 0x000000005f0972ca */ /* 0x000fdc00000e0000 */
[----:B------:R-:W2:Y:S01]  /*0db0*/  LDCU UR9, c[0x0][UR9+0x2b0] ;  /* 0x00005600090977ac */ /* 0x000ea20008000800 */
[----:B------:R-:W-:Y:S01]  /*0dc0*/  NOP ;  /* 0x0000000000007918 */ /* 0x000fe20000000000 */
[----:B------:R-:W-:-:S05]  /*0dd0*/  CS2R.32 R95, SR_CgaSize ;  /* 0x00000000005f7805 */ /* 0x000fca0000008a00 */
[----:B------:R-:W-:-:S05]  /*0de0*/  IMAD R95, R95, -0xa0, RZ ;  /* 0xffffff605f5f7824 */ /* 0x000fca00078e02ff */
[----:B------:R-:W-:-:S14]  /*0df0*/  R2UR UR7, R95 ;  /* 0x000000005f0772ca */ /* 0x000fdc00000e0000 */
[----:B------:R-:W3:Y:S01]  /*0e00*/  LDCU UR7, c[0x0][UR7+0x2b4] ;  /* 0x00005680070777ac */ /* 0x000ee20008000800 */
[----:B------:R-:W4:Y:S08]  /*0e10*/  S2UR UR4, SR_CTAID.Y ;  /* 0x00000000000479c3 */ /* 0x000f300000002600 */
[----:B------:R-:W3:Y:S01]  /*0e20*/  LDC R10, c[0x0][0xb24] ;  /* 0x0002c900ff0a7b82 */ /* 0x000ee20000000800 */
[----:B-1----:R-:W-:-:S02]  /*0e30*/  I2FP.F32.U32 R95, UR5 ;  /* 0x00000005005f7c45 */ /* 0x002fc40008201000 */
[----:B------:R-:W-:-:S05]  /*0e40*/  CS2R.32 R3, SR_CgaSize ;  /* 0x0000000000037805 */ /* 0x000fca0000008a00 */
[----:B------:R-:W-:-:S06]  /*0e50*/  IMAD R3, R3, -0xa0, RZ ;  /* 0xffffff6003037824 */ /* 0x000fcc00078e02ff */
[----:B------:R-:W1:Y:S01]  /*0e60*/  LDC R3, c[0x0][R3+0x2a0] ;  /* 0x0000a80003037b82 */ /* 0x000e620000000800 */
[----:B------:R-:W-:Y:S01]  /*0e70*/  MOV R15, UR5 ;  /* 0x00000005000f7c02 */ /* 0x000fe20008000f00 */
[----:B--2---:R-:W-:Y:S01]  /*0e80*/  FMUL R95, R95, UR9 ;  /* 0x000000095f5f7c20 */ /* 0x004fe20008400000 */
[----:B----4-:R-:W-:Y:S02]  /*0e90*/  I2FP.F32.U32 R94, UR4 ;  /* 0x00000004005e7c45 */ /* 0x010fe40008201000 */
[----:B------:R-:W-:-:S05]  /*0ea0*/  CS2R.32 R2, SR_CgaSize ;  /* 0x0000000000027805 */ /* 0x000fca0000008a00 */
[----:B------:R-:W-:-:S06]  /*0eb0*/  IMAD R2, R2, -0xa0, RZ ;  /* 0xffffff6002027824 */ /* 0x000fcc00078e02ff */
[----:B------:R-:W2:Y:S01]  /*0ec0*/  LDC R2, c[0x0][R2+0x2a4] ;  /* 0x0000a90002027b82 */ /* 0x000ea20000000800 */
[----:B------:R-:W-:Y:S01]  /*0ed0*/  MOV R14, UR4 ;  /* 0x00000004000e7c02 */ /* 0x000fe20008000f00 */
[----:B------:R-:W4:Y:S01]  /*0ee0*/  F2I.U32.TRUNC.NTZ R95, R95 ;  /* 0x0000005f005f7305 */ /* 0x000f22000020f000 */
[----:B---3--:R-:W-:-:S05]  /*0ef0*/  FMUL R94, R94, UR7 ;  /* 0x000000075e5e7c20 */ /* 0x008fca0008400000 */
[----:B------:R-:W-:Y:S01]  /*0f00*/  BAR.SYNC.DEFER_BLOCKING 0x0 ;  /* 0x0000000000007b1d */ /* 0x000fe20000010000 */
[----:B------:R-:W-:-:S05]  /*0f10*/  ISETP.GE.AND P0, PT, R10, 0x1, PT ;  /* 0x000000010a00780c */ /* 0x000fca0003f06270 */
[----:B------:R-:W3:Y:S02]  /*0f20*/  F2I.U32.TRUNC.NTZ R94, R94 ;  /* 0x0000005e005e7305 */ /* 0x000ee4000020f000 */
[----:B------:R-:W2:Y:S01]  /*0f30*/  S2UR UR36, SR_CTAID.Z ;  /* 0x00000000002479c3 */ /* 0x000ea20000002700 */
[----:B----4-:R-:W-:-:S05]  /*0f40*/  IADD3 R95, PT, PT, -R95, RZ, RZ ;  /* 0x000000ff5f5f7210 */ /* 0x010fca0007ffe1ff */
[----:B-1----:R-:W-:Y:S01]  /*0f50*/  IMAD R95, R3, R95, UR5 ;  /* 0x00000005035f7e24 */ /* 0x002fe2000f8e025f */
[----:B---3--:R-:W-:-:S05]  /*0f60*/  IADD3 R94, PT, PT, -R94, RZ, RZ ;  /* 0x000000ff5e5e7210 */ /* 0x008fca0007ffe1ff */
[----:B--2---:R-:W-:Y:S01]  /*0f70*/  IMAD R94, R2, R94, UR4 ;  /* 0x00000004025e7e24 */ /* 0x004fe2000f8e025e */
[----:B------:R-:W-:Y:S06]  /*0f80*/  @!P0 BRA `(.L_x_15) ;  /* 0x0000000000b88947 */ /* 0x000fec0003800000 */
[----:B------:R-:W1:Y:S01]  /*0f90*/  LDC.64 R4, c[0x0][0xb18] ;  /* 0x0002c600ff047b82 */ /* 0x000e620000000a00 */
[----:B------:R-:W-:-:S07]  /*0fa0*/  ISETP.NE.AND P0, PT, R10, 0x1, PT ;  /* 0x000000010a00780c */ /* 0x000fce0003f05270 */
[----:B------:R-:W2:Y:S08]  /*0fb0*/  LDC R9, c[0x0][0xb0c] ;  /* 0x0002c300ff097b82 */ /* 0x000eb00000000800 */
[----:B------:R-:W3:Y:S08]  /*0fc0*/  LDC R12, c[0x0][0x370] ;  /* 0x0000dc00ff0c7b82 */ /* 0x000ef00000000800 */
[----:B------:R-:W4:Y:S01]  /*0fd0*/  LDC R11, c[0x0][0x374] ;  /* 0x0000dd00ff0b7b82 */ /* 0x000f220000000800 */
[----:B-1----:R-:W-:-:S07]  /*0fe0*/  ISETP.NE.AND P1, PT, R4, 0x1, PT ;  /* 0x000000010400780c */ /* 0x002fce0003f25270 */
[----:B------:R-:W3:Y:S01]  /*0ff0*/  LDC.64 R6, c[0x0][0xb10] ;  /* 0x0002c400ff067b82 */ /* 0x000ee20000000a00 */
[----:B--2---:R-:W-:-:S07]  /*1000*/  ISETP.NE.AND P2, PT, R9, 0x1, PT ;  /* 0x000000010900780c */ /* 0x004fce0003f45270 */
[----:B------:R-:W1:Y:S08]  /*1010*/  LDC R8, c[0x0][0xb20] ;  /* 0x0002c800ff087b82 */ /* 0x000e700000000800 */
[----:B------:R-:W2:Y:S01]  /*1020*/  LDC.64 R2, c[0x0][0xb28] ;  /* 0x0002ca00ff027b82 */ /* 0x000ea20000000a00 */
[----:B----4-:R-:W-:-:S04]  /*1030*/  IMAD.HI.U32 R13, R11, R5, RZ ;  /* 0x000000050b0d7227 */ /* 0x010fc800078e00ff */
[----:B------:R-:W-:-:S04]  /*1040*/  IMAD.HI.U32 R5, R14, R5, RZ ;  /* 0x000000050e057227 */ /* 0x000fc800078e00ff */
[----:B---3--:R-:W-:-:S05]  /*1050*/  IMAD.HI.U32 R16, R12, R6, RZ ;  /* 0x000000060c107227 */ /* 0x008fca00078e00ff */
[-C--:B------:R-:W-:Y:S01]  /*1060*/  @P2 SHF.R.U32.HI R12, RZ, R7.reuse, R16 ;  /* 0x00000007ff0c2219 */ /* 0x080fe20000011610 */
[----:B------:R-:W-:Y:S01]  /*1070*/  IMAD.HI.U32 R16, R15, R6, RZ ;  /* 0x000000060f107227 */ /* 0x000fe200078e00ff */
[-C--:B-1----:R-:W-:Y:S02]  /*1080*/  @P1 SHF.R.U32.HI R11, RZ, R8.reuse, R13 ;  /* 0x00000008ff0b1219 */ /* 0x082fe4000001160d */
[----:B------:R-:W-:Y:S02]  /*1090*/  SHF.R.U32.HI R5, RZ, R8, R5 ;  /* 0x00000008ff057219 */ /* 0x000fe40000011605 */
[----:B------:R-:W-:Y:S02]  /*10a0*/  SHF.R.U32.HI R16, RZ, R7, R16 ;  /* 0x00000007ff107219 */ /* 0x000fe40000011610 */
[----:B------:R-:W-:Y:S01]  /*10b0*/  SEL R5, R14, R5, !P1 ;  /* 0x000000050e057207 */ /* 0x000fe20004800000 */
[----:B--2---:R-:W-:Y:S01]  /*10c0*/  IMAD.HI.U32 R13, R11, R2, RZ ;  /* 0x000000020b0d7227 */ /* 0x004fe200078e00ff */
[----:B------:R-:W-:-:S03]  /*10d0*/  SEL R16, R15, R16, !P2 ;  /* 0x000000100f107207 */ /* 0x000fc60005000000 */
[----:B------:R-:W-:Y:S01]  /*10e0*/  IMAD.HI.U32 R6, R12, R2, RZ ;  /* 0x000000020c067227 */ /* 0x000fe200078e00ff */
[----:B------:R-:W-:-:S04]  /*10f0*/  @P0 SHF.R.U32.HI R11, RZ, R3, R13 ;  /* 0x00000003ff0b0219 */ /* 0x000fc8000001160d */
[----:B------:R-:W-:Y:S01]  /*1100*/  @P0 SHF.R.U32.HI R12, RZ, R3, R6 ;  /* 0x00000003ff0c0219 */ /* 0x000fe20000011606 */
[----:B------:R-:W-:-:S04]  /*1110*/  IMAD R11, R11, R10, RZ ;  /* 0x0000000a0b0b7224 */ /* 0x000fc800078e02ff */
[----:B------:R-:W-:Y:S01]  /*1120*/  IMAD R6, R12, R10, RZ ;  /* 0x0000000a0c067224 */ /* 0x000fe200078e02ff */
[----:B------:R-:W-:-:S04]  /*1130*/  ISETP.GE.AND P1, PT, R5, R11, PT ;  /* 0x0000000b0500720c */ /* 0x000fc80003f26270 */
[----:B------:R-:W-:Y:S01]  /*1140*/  ISETP.GE.OR P1, PT, R16, R6, P1 ;  /* 0x000000061000720c */ /* 0x000fe20000f26670 */
[----:B------:R-:W-:-:S05]  /*1150*/  IMAD.HI.U32 R6, R5, R2, RZ ;  /* 0x0000000205067227 */ /* 0x000fca00078e00ff */
[----:B------:R-:W-:-:S04]  /*1160*/  SHF.R.U32.HI R6, RZ, R3, R6 ;  /* 0x00000003ff067219 */ /* 0x000fc80000011606 */
[----:B------:R-:W-:-:S03]  /*1170*/  SEL R6, R5, R6, !P0 ;  /* 0x0000000605067207 */ /* 0x000fc60004000000 */
[----:B------:R-:W-:Y:S01]  /*1180*/  @!P1 IMAD.HI.U32 R7, R16, R2, RZ ;  /* 0x0000000210079227 */ /* 0x000fe200078e00ff */
[----:B------:R-:W-:-:S04]  /*1190*/  IADD3 R2, PT, PT, -R6, RZ, RZ ;  /* 0x000000ff06027210 */ /* 0x000fc80007ffe1ff */
[----:B------:R-:W-:Y:S01]  /*11a0*/  @!P1 SHF.R.U32.HI R3, RZ, R3, R7 ;  /* 0x00000003ff039219 */ /* 0x000fe20000011607 */
[----:B------:R-:W-:Y:S01]  /*11b0*/  IMAD R2, R10, R2, R5 ;  /* 0x000000020a027224 */ /* 0x000fe200078e0205 */
[----:B------:R-:W-:Y:S02]  /*11c0*/  IADD3 R7, PT, PT, -R5, RZ, RZ ;  /* 0x000000ff05077210 */ /* 0x000fe40007ffe1ff */
[----:B------:R-:W-:-:S03]  /*11d0*/  @!P1 SEL R3, R16, R3, !P0 ;  /* 0x0000000310039207 */ /* 0x000fc60004000000 */
[----:B------:R-:W-:Y:S02]  /*11e0*/  IMAD R7, R4, R7, R14 ;  /* 0x0000000704077224 */ /* 0x000fe400078e020e */
[--C-:B------:R-:W-:Y:S02]  /*11f0*/  @!P1 IMAD.IADD R6, R6, 0x1, -R3.reuse ;  /* 0x0000000106069824 */ /* 0x100fe400078e0a03 */
[----:B------:R-:W-:Y:S01]  /*1200*/  @!P1 IMAD R3, R2, R12, R3 ;  /* 0x0000000c02039224 */ /* 0x000fe200078e0203 */
[----:B------:R-:W-:Y:S01]  /*1210*/  IADD3 R2, PT, PT, -R16, RZ, RZ ;  /* 0x000000ff10027210 */ /* 0x000fe20007ffe1ff */
[----:B------:R-:W-:Y:S02]  /*1220*/  @!P1 IMAD R5, R6, R10, R16 ;  /* 0x0000000a06059224 */ /* 0x000fe400078e0210 */
[----:B------:R-:W-:Y:S02]  /*1230*/  @!P1 IMAD.MOV.U32 R16, RZ, RZ, R3 ;  /* 0x000000ffff109224 */ /* 0x000fe400078e0003 */
[----:B------:R-:W-:-:S02]  /*1240*/  IMAD R2, R9, R2, R15 ;  /* 0x0000000209027224 */ /* 0x000fc400078e020f */
[----:B------:R-:W-:Y:S02]  /*1250*/  IMAD R14, R5, R4, R7 ;  /* 0x00000004050e7224 */ /* 0x000fe400078e0207 */
[----:B------:R-:W-:Y:S02]  /*1260*/  IMAD R15, R16, R9, R2 ;  /* 0x00000009100f7224 */ /* 0x000fe400078e0202 */
.L_x_15:
[----:B------:R-:W1:Y:S01]  /*1270*/  LDCU UR4, c[0x0][0xb30] ;  /* 0x00016600ff0477ac */ /* 0x000e620008000800 */
[----:B------:R-:W2:Y:S08]  /*1280*/  S2UR UR37, SR_CgaCtaId ;  /* 0x00000000002579c3 */ /* 0x000eb00000008800 */
[----:B------:R-:W3:Y:S01]  /*1290*/  LDC R40, c[0x0][0xb24] ;  /* 0x0002c900ff287b82 */ /* 0x000ee20000000800 */
[----:B-1----:R-:W-:-:S09]  /*12a0*/  UISETP.NE.AND UP1, UPT, UR4, 0x1, UPT ;  /* 0x000000010400788c */ /* 0x002fd2000bf25270 */
[----:B--2---:R-:W-:Y:S05]  /*12b0*/  BRA.U UP1, `(.L_x_16) ;  /* 0x0000000101407547 */ /* 0x004fea000b800000 */
[----:B------:R-:W1:Y:S08]  /*12c0*/  LDC.64 R4, c[0x0][0xb10] ;  /* 0x0002c400ff047b82 */ /* 0x000e700000000a00 */
[----:B------:R-:W2:Y:S08]  /*12d0*/  LDC.64 R2, c[0x0][0xb18] ;  /* 0x0002c600ff027b82 */ /* 0x000eb00000000a00 */
[----:B------:R-:W4:Y:S08]  /*12e0*/  LDC R6, c[0x0][0xb20] ;  /* 0x0002c800ff067b82 */ /* 0x000f300000000800 */
[----:B------:R-:W3:Y:S01]  /*12f0*/  LDC R7, c[0x0][0xb0c] ;  /* 0x0002c300ff077b82 */ /* 0x000ee20000000800 */
[----:B-1----:R-:W-:-:S05]  /*1300*/  IMAD.HI.U32 R4, R15, R4, RZ ;  /* 0x000000040f047227 */ /* 0x002fca00078e00ff */
[----:B------:R-:W-:Y:S01]  /*1310*/  SHF.R.U32.HI R4, RZ, R5, R4 ;  /* 0x00000005ff047219 */ /* 0x000fe20000011604 */
[----:B--2---:R-:W-:Y:S01]  /*1320*/  IMAD.HI.U32 R3, R14, R3, RZ ;  /* 0x000000030e037227 */ /* 0x004fe200078e00ff */
[----:B------:R-:W-:-:S04]  /*1330*/  ISETP.NE.AND P0, PT, R2, 0x1, PT ;  /* 0x000000010200780c */ /* 0x000fc80003f05270 */
[----:B----4-:R-:W-:-:S04]  /*1340*/  SHF.R.U32.HI R3, RZ, R6, R3 ;  /* 0x00000006ff037219 */ /* 0x010fc80000011603 */
[----:B------:R-:W-:Y:S02]  /*1350*/  SEL R3, R14, R3, !P0 ;  /* 0x000000030e037207 */ /* 0x000fe40004000000 */
[----:B---3--:R-:W-:-:S04]  /*1360*/  ISETP.NE.AND P1, PT, R7, 0x1, PT ;  /* 0x000000010700780c */ /* 0x008fc80003f25270 */
[----:B------:R-:W-:-:S05]  /*1370*/  SEL R4, R15, R4, !P1 ;  /* 0x000000040f047207 */ /* 0x000fca0004800000 */
[----:B------:R-:W-:Y:S02]  /*1380*/  IMAD.IADD R5, R3, 0x1, -R4 ;  /* 0x0000000103057824 */ /* 0x000fe400078e0a04 */
[----:B------:R-:W-:Y:S02]  /*1390*/  IMAD.IADD R3, R4, 0x1, -R3 ;  /* 0x0000000104037824 */ /* 0x000fe400078e0a03 */
[----:B------:R-:W-:Y:S02]  /*13a0*/  IMAD R15, R5, R7, R15 ;  /* 0x00000007050f7224 */ /* 0x000fe400078e020f */
[----:B------:R-:W-:-:S07]  /*13b0*/  IMAD R14, R3, R2, R14 ;  /* 0x00000002030e7224 */ /* 0x000fce00078e020e */
.L_x_16:
[----:B------:R-:W-:Y:S01]  /*13c0*/  BAR.SYNC.DEFER_BLOCKING 0x0 ;  /* 0x0000000000007b1d */ /* 0x000fe20000010000 */
[----:B------:R-:W-:Y:S01]  /*13d0*/  UISETP.NE.AND UP1, UPT, UR8, 0x2, UPT ;  /* 0x000000020800788c */ /* 0x000fe2000bf25270 */
[----:B------:R-:W-:Y:S02]  /*13e0*/  ISETP.NE.OR P5, PT, R0, 0x2, !P5 ;  /* 0x000000020000780c */ /* 0x000fe40006fa5670 */
[----:B------:R-:W-:-:S06]  /*13f0*/  LOP3.LUT R2, R108, 0x1f, RZ, 0xc0, !PT ;  /* 0x0000001f6c027812 */ /* 0x000fcc00078ec0ff */
[----:B------:R-:W-:Y:S05]  /*1400*/  BRA.U UP1, `(.L_x_17) ;  /* 0x0000001101c87547 */ /* 0x000fea000b800000 */
[----:B------:R-:W1:Y:S01]  /*1410*/  LDCU UR13, c[0x0][0x38c] ;  /* 0x00007180ff0d77ac */ /* 0x000e620008000800 */
[----:B------:R-:W2:Y:S01]  /*1420*/  LDC R8, c[0x0][0x370] ;  /* 0x0000dc00ff087b82 */ /* 0x000ea20000000800 */
[----:B------:R-:W-:Y:S01]  /*1430*/  PLOP3.LUT P1, PT, PT, PT, UP2, 0x80, 0x8 ;  /* 0x000000000008781c */ /* 0x000fe20003f2f028 */
[----:B------:R-:W-:Y:S01]  /*1440*/  IMAD.MOV.U32 R17, RZ, RZ, 0x1 ;  /* 0x00000001ff117424 */ /* 0x000fe200078e00ff */
[----:B------:R-:W-:Y:S01]  /*1450*/  ISETP.EQ.OR P4, PT, R2, RZ, P5 ;  /* 0x000000ff0200720c */ /* 0x000fe20002f82670 */
[----:B------:R-:W-:Y:S01]  /*1460*/  IMAD.MOV.U32 R16, RZ, RZ, RZ ;  /* 0x000000ffff107224 */ /* 0x000fe200078e00ff */
[----:B------:R-:W-:Y:S02]  /*1470*/  PLOP3.LUT P1, PT, P1, PT, PT, 0x8, 0x80 ;  /* 0x000000000080781c */ /* 0x000fe40000f2e170 */
[----:B------:R-:W-:Y:S01]  /*1480*/  CS2R R12, SRZ ;  /* 0x00000000000c7805 */ /* 0x000fe2000001ff00 */
[----:B------:R-:W-:Y:S01]  /*1490*/  IMAD.MOV.U32 R11, RZ, RZ, 0x1 ;  /* 0x00000001ff0b7424 */ /* 0x000fe200078e00ff */
[----:B------:R-:W4:Y:S01]  /*14a0*/  LDC R0, c[0x0][0x374] ;  /* 0x0000dd00ff007b82 */ /* 0x000f220000000800 */
[----:B------:R-:W2:Y:S01]  /*14b0*/  LDCU.64 UR22, c[0x0][0x348] ;  /* 0x00006900ff1677ac */ /* 0x000ea20008000a00 */
[----:B------:R-:W-:Y:S01]  /*14c0*/  UMOV UR6, URZ ;  /* 0x000000ff00067c82 */ /* 0x000fe20008000000 */
[----:B-1----:R-:W-:-:S04]  /*14d0*/  UIADD3 UR5, UPT, UPT, UR13, 0x1f, URZ ;  /* 0x0000001f0d057890 */ /* 0x002fc8000fffe0ff */
[----:B------:R-:W-:-:S04]  /*14e0*/  USHF.R.S32.HI UR4, URZ, 0x1f, UR5 ;  /* 0x0000001fff047899 */ /* 0x000fc80008011405 */
[----:B------:R-:W-:-:S04]  /*14f0*/  ULEA.HI UR4, UR4, UR5, URZ, 0x5 ;  /* 0x0000000504047291 */ /* 0x000fc8000f8f28ff */
[----:B------:R-:W-:Y:S02]  /*1500*/  USHF.R.S32.HI UR15, URZ, 0x5, UR4 ;  /* 0x00000005ff0f7899 */ /* 0x000fe40008011404 */
[----:B------:R-:W-:Y:S02]  /*1510*/  UIADD3 UR4, UPT, UPT, UR13, -0x1, URZ ;  /* 0xffffffff0d047890 */ /* 0x000fe4000fffe0ff */
[----:B------:R-:W-:Y:S02]  /*1520*/  UISETP.LT.U32.AND UP0, UPT, UR15, 0x7, UPT ;  /* 0x000000070f00788c */ /* 0x000fe4000bf01070 */
[----:B------:R-:W-:Y:S02]  /*1530*/  UISETP.GE.U32.AND UP1, UPT, UR4, -0x3f, UPT ;  /* 0xffffffc10400788c */ /* 0x000fe4000bf26070 */
[----:B------:R-:W-:Y:S02]  /*1540*/  USEL UR14, UR15, 0x7, UP0 ;  /* 0x000000070f0e7887 */ /* 0x000fe40008000000 */
[----:B------:R-:W-:-:S02]  /*1550*/  UIADD3 UR13, UPT, UPT, UR13, 0x3e, URZ ;  /* 0x0000003e0d0d7890 */ /* 0x000fc4000fffe0ff */
[----:B------:R-:W-:Y:S02]  /*1560*/  UIADD3 UR5, UPT, UPT, UR14, -0x1, URZ ;  /* 0xffffffff0e057890 */ /* 0x000fe4000fffe0ff */
[----:B------:R-:W-:-:S03]  /*1570*/  UIADD3 UR7, UPT, UPT, UR15, -UR14, URZ ;  /* 0x8000000e0f077290 */ /* 0x000fc6000fffe0ff */
[----:B------:R-:W-:-:S04]  /*1580*/  @UP1 UIADD3 UR5, UPT, UPT, UR14, URZ, URZ ;  /* 0x000000ff0e051290 */ /* 0x000fc8000fffe0ff */
[----:B--2---:R-:W-:-:S12]  /*1590*/  UIADD3 UR5, UPT, UPT, UR5, 0x1, URZ ;  /* 0x0000000105057890 */ /* 0x004fd8000fffe0ff */
.L_x_35:
[----:B------:R-:W-:Y:S01]  /*15a0*/  UISETP.NE.AND UP0, UPT, UR37, URZ, UPT ;  /* 0x000000ff2500728c */ /* 0x000fe2000bf05270 */
[----:B------:R-:W1:Y:S08]  /*15b0*/  S2UR UR37, SR_CgaCtaId ;  /* 0x00000000002579c3 */ /* 0x000e700000008800 */
[----:B------:R-:W-:Y:S05]  /*15c0*/  BRA.U UP0, `(.L_x_18) ;  /* 0x0000000100347547 */ /* 0x000fea000b800000 */
[----:B------:R-:W2:Y:S01]  /*15d0*/  S2R R2, SR_CgaCtaId ;  /* 0x0000000000027919 */ /* 0x000ea20000008800 */
[----:B------:R-:W-:-:S04]  /*15e0*/  MOV R3, 0x400 ;  /* 0x0000040000037802 */ /* 0x000fc80000000f00 */
[----:B--2---:R-:W-:Y:S02]  /*15f0*/  LEA R2, R2, R3, 0x18 ;  /* 0x0000000302027211 */ /* 0x004fe400078ec0ff */
[----:B------:R-:W-:-:S03]  /*1600*/  SHF.L.U32 R3, R11, 0x1f, RZ ;  /* 0x0000001f0b037819 */ /* 0x000fc600000006ff */
[----:B------:R-:W-:-:S04]  /*1610*/  IMAD R2, R12, 0x8, R2 ;  /* 0x000000080c027824 */ /* 0x000fc800078e0202 */
[----:B------:R-:W2:Y:S02]  /*1620*/  SYNCS.PHASECHK.TRANS64.TRYWAIT P0, [R2+URZ+0x130], R3 ;  /* 0x00013003020075a7 */ /* 0x000ea400080011ff */
[----:B--2---:R-:W-:Y:S05]  /*1630*/  @!P0 BRA `(.L_x_19) ;  /* 0x00000078009c8947 */ /* 0x004fea0003800000 */
.L_x_128:
[----:B------:R-:W-:Y:S01]  /*1640*/  VIADD R12, R12, 0x1 ;  /* 0x000000010c0c7836 */ /* 0x000fe20000000000 */
[----:B------:R2:W-:Y:S04]  /*1650*/  SYNCS.ARRIVE.TRANS64.A1T0 RZ, [R2+URZ+0x120], RZ ;  /* 0x000120ff02ff79a7 */ /* 0x0005e800081000ff */
[----:B------:R-:W-:-:S04]  /*1660*/  ISETP.NE.AND P0, PT, R12, 0x2, PT ;  /* 0x000000020c00780c */ /* 0x000fc80003f05270 */
[----:B------:R-:W-:Y:S02]  /*1670*/  SEL R12, R12, RZ, P0 ;  /* 0x000000ff0c0c7207 */ /* 0x000fe40000000000 */
[----:B--2---:R-:W-:-:S04]  /*1680*/  SEL R2, RZ, 0x1, P0 ;  /* 0x00000001ff027807 */ /* 0x004fc80000000000 */
[----:B------:R-:W-:-:S07]  /*1690*/  LOP3.LUT R11, R11, R2, RZ, 0x3c, !PT ;  /* 0x000000020b0b7212 */ /* 0x000fce00078e3cff */
.L_x_18:
[----:B------:R-:W-:Y:S01]  /*16a0*/  UMOV UR4, 0x400 ;  /* 0x0000040000047882 */ /* 0x000fe20000000000 */
[----:B------:R-:W-:Y:S01]  /*16b0*/  SHF.L.U32 R2, R17, 0x1f, RZ ;  /* 0x0000001f11027819 */ /* 0x000fe200000006ff */
[----:B-1----:R-:W-:Y:S01]  /*16c0*/  ULEA UR4, UR37, UR4, 0x18 ;  /* 0x0000000425047291 */ /* 0x002fe2000f8ec0ff */
[----:B------:R-:W-:Y:S01]  /*16d0*/  R2UR UR35, R15 ;  /* 0x000000000f2372ca */ /* 0x000fe200000e0000 */
[----:B------:R-:W-:Y:S01]  /*16e0*/  UISETP.GE.U32.AND UP0, UPT, UR13, 0x3f, UPT ;  /* 0x0000003f0d00788c */ /* 0x000fe2000bf06070 */
[----:B------:R-:W-:Y:S01]  /*16f0*/  R2UR UR11, R14 ;  /* 0x000000000e0b72ca */ /* 0x000fe200000e0000 */
[----:B------:R-:W-:Y:S01]  /*1700*/  ULEA UR8, UR6, UR4, 0x3 ;  /* 0x0000000406087291 */ /* 0x000fe2000f8e18ff */
[----:B------:R-:W-:-:S08]  /*1710*/  UMOV UR24, URZ ;  /* 0x000000ff00187c82 */ /* 0x000fd00008000000 */
[----:B------:R1:W2:Y:S01]  /*1720*/  SYNCS.PHASECHK.TRANS64.TRYWAIT P0, [UR8+0x38], R2 ;  /* 0x00003802ff0075a7 */ /* 0x0002a20008001108 */
[----:B------:R-:W-:Y:S02]  /*1730*/  USHF.L.U32 UR35, UR35, 0x6, URZ ;  /* 0x0000000623237899 */ /* 0x000fe400080006ff */
[----:B------:R-:W-:Y:S01]  /*1740*/  USHF.L.U32 UR11, UR11, 0x8, URZ ;  /* 0x000000080b0b7899 */ /* 0x000fe200080006ff */
[----:B------:R-:W-:Y:S11]  /*1750*/  BRA.U !UP0, `(.L_x_20) ;  /* 0x0000000108a87547 */ /* 0x000ff6000b800000 */
[----:B------:R-:W-:Y:S01]  /*1760*/  UMOV UR16, URZ ;  /* 0x000000ff00107c82 */ /* 0x000fe20008000000 */
[----:B------:R-:W-:-:S05]  /*1770*/  UMOV UR17, UR6 ;  /* 0x0000000600117c82 */ /* 0x000fca0008000000 */
.L_x_25:
[----:B-1----:R-:W-:Y:S01]  /*1780*/  ULEA UR33, UR17, UR4, 0x3 ;  /* 0x0000000411217291 */ /* 0x002fe2000f8e18ff */
[----:B--2---:R-:W-:Y:S01]  /*1790*/  @!P5 MOV R3, 0x2800 ;  /* 0x000028000003d802 */ /* 0x004fe20000000f00 */
[----:B--2---:R-:W-:Y:S10]  /*17a0*/  @P0 BRA `(.L_x_21) ;  /* 0x00000000000c0947 */ /* 0x004ff40003800000 */
[----:B------:R-:W-:-:S04]  /*17b0*/  SHF.L.U32 R4, R17, 0x1f, RZ ;  /* 0x0000001f11047819 */ /* 0x000fc800000006ff */
[----:B------:R-:W2:Y:S02]  /*17c0*/  SYNCS.PHASECHK.TRANS64.TRYWAIT P0, [UR33+0x38], R4 ;  /* 0x00003804ff0075a7 */ /* 0x000ea40008001121 */
[----:B--2---:R-:W-:Y:S05]  /*17d0*/  @!P0 BRA `(.L_x_22) ;  /* 0x0000007800488947 */ /* 0x004fea0003800000 */
.L_x_21:
[----:B------:R2:W-:Y:S01]  /*17e0*/  @!P5 SYNCS.ARRIVE.TRANS64 RZ, [UR33], R3 ;  /* 0x00000003ffffd9a7 */ /* 0x0005e20008000021 */
[----:B------:R-:W-:Y:S04]  /*17f0*/  BSSY.RECONVERGENT B0, `(.L_x_23) ;  /* 0x0000003000007945 */ /* 0x000fe80003800200 */
[----:B------:R-:W-:Y:S05]  /*1800*/  @P4 BRA `(.L_x_24) ;  /* 0x0000000000044947 */ /* 0x000fea0003800000 */
[----:B------:R-:W-:Y:S05]  /*1810*/  BPT.TRAP 0x1 ;  /* 0x000000040000795c */ /* 0x000fea0000300000 */
.L_x_24:
[----:B------:R-:W-:Y:S05]  /*1820*/  BSYNC.RECONVERGENT B0 ;  /* 0x0000000000007941 */ /* 0x000fea0003800200 */
.L_x_23:
[----:B------:R-:W-:Y:S02]  /*1830*/  UIADD3 UR6, UPT, UPT, UR17, 0x1, URZ ;  /* 0x0000000111067890 */ /* 0x000fe4000fffe0ff */
[----:B------:R-:W-:Y:S02]  /*1840*/  ULEA UR32, UR17, UR4, 0xb ;  /* 0x0000000411207291 */ /* 0x000fe4000f8e58ff */
[----:B------:R-:W-:Y:S02]  /*1850*/  UISETP.NE.AND UP0, UPT, UR6, 0x7, UPT ;  /* 0x000000070600788c */ /* 0x000fe4000bf05270 */
[----:B------:R-:W-:Y:S02]  /*1860*/  UIADD3 UR26, UP1, UPT, UR22, 0x80, URZ ;  /* 0x00000080161a7890 */ /* 0x000fe4000ff3e0ff */
[----:B------:R-:W-:Y:S02]  /*1870*/  USEL UR9, URZ, 0x1, UP0 ;  /* 0x00000001ff097887 */ /* 0x000fe40008000000 */
[----:B------:R-:W-:-:S02]  /*1880*/  USEL UR6, UR6, URZ, UP0 ;  /* 0x000000ff06067287 */ /* 0x000fc40008000000 */
[----:B------:R-:W-:Y:S02]  /*1890*/  UIADD3 UR20, UP0, UPT, UR22, 0x180, URZ ;  /* 0x0000018016147890 */ /* 0x000fe4000ff1e0ff */
[----:B------:R-:W-:Y:S01]  /*18a0*/  ULEA UR8, UR6, UR4, 0x3 ;  /* 0x0000000406087291 */ /* 0x000fe2000f8e18ff */
[----:B------:R-:W-:Y:S01]  /*18b0*/  LOP3.LUT R17, R17, UR9, RZ, 0x3c, !PT ;  /* 0x0000000911117c12 */ /* 0x000fe2000f8e3cff */
[----:B------:R-:W-:Y:S02]  /*18c0*/  USHF.L.U32 UR34, UR16, 0x5, URZ ;  /* 0x0000000510227899 */ /* 0x000fe400080006ff */
[----:B------:R-:W-:Y:S01]  /*18d0*/  UIADD3.X UR27, UPT, UPT, URZ, UR23, URZ, UP1, !UPT ;  /* 0x00000017ff1b7290 */ /* 0x000fe20008ffe4ff */
[----:B-1----:R-:W-:Y:S01]  /*18e0*/  SHF.L.U32 R2, R17, 0x1f, RZ ;  /* 0x0000001f11027819 */ /* 0x002fe200000006ff */
[----:B------:R-:W-:Y:S02]  /*18f0*/  UIADD3 UR32, UPT, UPT, UR32, 0x6400, URZ ;  /* 0x0000640020207890 */ /* 0x000fe4000fffe0ff */
[----:B------:R-:W-:Y:S01]  /*1900*/  UIADD3.X UR21, UPT, UPT, URZ, UR23, URZ, UP0, !UPT ;  /* 0x00000017ff157290 */ /* 0x000fe200087fe4ff */
[----:B------:R1:W1:Y:S01]  /*1910*/  SYNCS.PHASECHK.TRANS64.TRYWAIT P0, [UR8+0x38], R2 ;  /* 0x00003802ff0075a7 */ /* 0x0002620008001108 */
[----:B------:R-:W-:Y:S01]  /*1920*/  ULEA UR8, UR17, UR4, 0xd ;  /* 0x0000000411087291 */ /* 0x000fe2000f8e68ff */
[----:B------:R-:W-:Y:S01]  /*1930*/  UMOV UR18, 0x0 ;  /* 0x0000000000127882 */ /* 0x000fe20000000000 */
[----:B------:R-:W-:-:S02]  /*1940*/  UMOV UR19, 0x10000000 ;  /* 0x1000000000137882 */ /* 0x000fc40000000000 */
[----:B------:R-:W-:Y:S01]  /*1950*/  UIADD3 UR8, UPT, UPT, UR8, 0x9c00, URZ ;  /* 0x00009c0008087890 */ /* 0x000fe2000fffe0ff */
[----:B------:R1:W-:Y:S01]  /*1960*/  UTMALDG.3D [UR32], [UR26], desc[UR18] ;  /* 0x000012201a0075b4 */ /* 0x0003e20008011000 */
[----:B------:R-:W-:Y:S01]  /*1970*/  UMOV UR12, UR36 ;  /* 0x00000024000c7c82 */ /* 0x000fe20008000000 */
[----:B------:R-:W-:Y:S01]  /*1980*/  UMOV UR9, UR33 ;  /* 0x0000002100097c82 */ /* 0x000fe20008000000 */
[----:B------:R-:W-:Y:S01]  /*1990*/  UMOV UR10, UR34 ;  /* 0x00000022000a7c82 */ /* 0x000fe20008000000 */
[----:B------:R-:W-:Y:S01]  /*19a0*/  UIADD3 UR16, UPT, UPT, UR16, 0x1, URZ ;  /* 0x0000000110107890 */ /* 0x000fe2000fffe0ff */
[----:B------:R-:W-:Y:S01]  /*19b0*/  UMOV UR24, UR5 ;  /* 0x0000000500187c82 */ /* 0x000fe20008000000 */
[----:B------:R-:W-:Y:S02]  /*19c0*/  UMOV UR17, UR6 ;  /* 0x0000000600117c82 */ /* 0x000fe40008000000 */
[----:B------:R1:W-:Y:S01]  /*19d0*/  UTMALDG.3D [UR8], [UR20], desc[UR18] ;  /* 0x00001208140075b4 */ /* 0x0003e20008011000 */
[----:B------:R-:W-:-:S09]  /*19e0*/  UISETP.NE.AND UP0, UPT, UR16, UR5, UPT ;  /* 0x000000051000728c */ /* 0x000fd2000bf05270 */
[----:B------:R-:W-:Y:S05]  /*19f0*/  BRA.U UP0, `(.L_x_25) ;  /* 0xfffffffd00607547 */ /* 0x000fea000b83ffff */
.L_x_20:
[----:B-1----:R-:W-:Y:S01]  /*1a00*/  ULEA UR8, UR6, UR4, 0x3 ;  /* 0x0000000406087291 */ /* 0x002fe2000f8e18ff */
[----:B------:R-:W-:Y:S01]  /*1a10*/  SHF.L.U32 R2, R17, 0x1f, RZ ;  /* 0x0000001f11027819 */ /* 0x000fe200000006ff */
[----:B------:R-:W-:Y:S01]  /*1a20*/  @!P1 SYNCS.ARRIVE.TRANS64.A1T0 RZ, [UR4+0xb8], RZ ;  /* 0x0000b8ffffff99a7 */ /* 0x000fe20008100004 */
[----:B------:R-:W-:-:S06]  /*1a30*/  UISETP.GT.AND UP0, UPT, UR15, UR14, UPT ;  /* 0x0000000e0f00728c */ /* 0x000fcc000bf04270 */
[----:B--2---:R1:W2:Y:S03]  /*1a40*/  SYNCS.PHASECHK.TRANS64.TRYWAIT P0, [UR8+0x38], R2 ;  /* 0x00003802ff0075a7 */ /* 0x0042a60008001108 */
[----:B------:R-:W-:Y:S05]  /*1a50*/  BRA.U !UP0, `(.L_x_26) ;  /* 0x0000000108ac7547 */ /* 0x000fea000b800000 */
[----:B------:R-:W-:Y:S01]  /*1a60*/  UIADD3 UR21, UPT, UPT, UR7, UR24, URZ ;  /* 0x0000001807157290 */ /* 0x000fe2000fffe0ff */
[----:B------:R-:W-:-:S11]  /*1a70*/  UMOV UR25, UR6 ;  /* 0x0000000600197c82 */ /* 0x000fd60008000000 */
.L_x_31:
[----:B-1----:R-:W-:Y:S01]  /*1a80*/  ULEA UR17, UR25, UR4, 0x3 ;  /* 0x0000000419117291 */ /* 0x002fe2000f8e18ff */
[----:B--2---:R-:W-:Y:S01]  /*1a90*/  @!P5 MOV R3, 0x2800 ;  /* 0x000028000003d802 */ /* 0x004fe20000000f00 */
[----:B--2---:R-:W-:Y:S10]  /*1aa0*/  @P0 BRA `(.L_x_27) ;  /* 0x00000000000c0947 */ /* 0x004ff40003800000 */
[----:B------:R-:W-:-:S04]  /*1ab0*/  SHF.L.U32 R4, R17, 0x1f, RZ ;  /* 0x0000001f11047819 */ /* 0x000fc800000006ff */
[----:B------:R-:W2:Y:S02]  /*1ac0*/  SYNCS.PHASECHK.TRANS64.TRYWAIT P0, [UR17+0x38], R4 ;  /* 0x00003804ff0075a7 */ /* 0x000ea40008001111 */
[----:B--2---:R-:W-:Y:S05]  /*1ad0*/  @!P0 BRA `(.L_x_28) ;  /* 0x0000007400a08947 */ /* 0x004fea0003800000 */
.L_x_27:
[----:B------:R2:W-:Y:S01]  /*1ae0*/  @!P5 SYNCS.ARRIVE.TRANS64 RZ, [UR17], R3 ;  /* 0x00000003ffffd9a7 */ /* 0x0005e20008000011 */
[----:B------:R-:W-:Y:S04]  /*1af0*/  BSSY.RECONVERGENT B0, `(.L_x_29) ;  /* 0x0000003000007945 */ /* 0x000fe80003800200 */
[----:B------:R-:W-:Y:S05]  /*1b00*/  @P4 BRA `(.L_x_30) ;  /* 0x0000000000044947 */ /* 0x000fea0003800000 */
[----:B------:R-:W-:Y:S05]  /*1b10*/  BPT.TRAP 0x1 ;  /* 0x000000040000795c */ /* 0x000fea0000300000 */
.L_x_30:
[----:B------:R-:W-:Y:S05]  /*1b20*/  BSYNC.RECONVERGENT B0 ;  /* 0x0000000000007941 */ /* 0x000fea0003800200 */
.L_x_29:
        /* <DEDUP_REMOVED lines=10> */
[----:B------:R-:W-:Y:S01]  /*1bd0*/  UIADD3 UR16, UPT, UPT, UR16, 0x6400, URZ ;  /* 0x0000640010107890 */ /* 0x000fe2000fffe0ff */
[----:B-1----:R-:W-:Y:S01]  /*1be0*/  SHF.L.U32 R2, R17, 0x1f, RZ ;  /* 0x0000001f11027819 */ /* 0x002fe200000006ff */
[----:B------:R-:W-:Y:S02]  /*1bf0*/  UIADD3.X UR31, UPT, UPT, URZ, UR23, URZ, UP1, !UPT ;  /* 0x00000017ff1f7290 */ /* 0x000fe40008ffe4ff */
[----:B------:R-:W-:Y:S01]  /*1c00*/  UIADD3.X UR29, UPT, UPT, URZ, UR23, URZ, UP0, !UPT ;  /* 0x00000017ff1d7290 */ /* 0x000fe200087fe4ff */
[----:B------:R1:W1:Y:S01]  /*1c10*/  SYNCS.PHASECHK.TRANS64.TRYWAIT P0, [UR8+0x38], R2 ;  /* 0x00003802ff0075a7 */ /* 0x0002620008001108 */
[----:B------:R-:W-:Y:S01]  /*1c20*/  ULEA UR8, UR25, UR4, 0xd ;  /* 0x0000000419087291 */ /* 0x000fe2000f8e68ff */
[----:B------:R-:W-:Y:S01]  /*1c30*/  UMOV UR26, 0x0 ;  /* 0x00000000001a7882 */ /* 0x000fe20000000000 */
[----:B------:R-:W-:-:S02]  /*1c40*/  UMOV UR27, 0x10000000 ;  /* 0x10000000001b7882 */ /* 0x000fc40000000000 */
[----:B------:R-:W-:Y:S01]  /*1c50*/  UIADD3 UR8, UPT, UPT, UR8, 0x9c00, URZ ;  /* 0x00009c0008087890 */ /* 0x000fe2000fffe0ff */
[----:B------:R-:W-:Y:S01]  /*1c60*/  UMOV UR19, UR35 ;  /* 0x0000002300137c82 */ /* 0x000fe20008000000 */
[----:B------:R-:W-:Y:S01]  /*1c70*/  UMOV UR20, UR36 ;  /* 0x0000002400147c82 */ /* 0x000fe20008000000 */
[----:B------:R-:W-:Y:S01]  /*1c80*/  UMOV UR12, UR36 ;  /* 0x00000024000c7c82 */ /* 0x000fe20008000000 */
[----:B------:R-:W-:Y:S01]  /*1c90*/  UMOV UR9, UR17 ;  /* 0x0000001100097c82 */ /* 0x000fe20008000000 */
[----:B------:R-:W-:Y:S01]  /*1ca0*/  UMOV UR10, UR18 ;  /* 0x00000012000a7c82 */ /* 0x000fe20008000000 */
[----:B------:R1:W-:Y:S01]  /*1cb0*/  UTMALDG.3D [UR16], [UR30], desc[UR26] ;  /* 0x00001a101e0075b4 */ /* 0x0003e20008011000 */
[----:B------:R-:W-:Y:S01]  /*1cc0*/  UIADD3 UR24, UPT, UPT, UR24, 0x1, URZ ;  /* 0x0000000118187890 */ /* 0x000fe2000fffe0ff */
[----:B------:R-:W-:-:S03]  /*1cd0*/  UMOV UR25, UR6 ;  /* 0x0000000600197c82 */ /* 0x000fc60008000000 */
[----:B------:R-:W-:Y:S01]  /*1ce0*/  UISETP.NE.AND UP0, UPT, UR24, UR21, UPT ;  /* 0x000000151800728c */ /* 0x000fe2000bf05270 */
[----:B------:R1:W-:Y:S08]  /*1cf0*/  UTMALDG.3D [UR8], [UR28], desc[UR26] ;  /* 0x00001a081c0075b4 */ /* 0x0003f00008011000 */
[----:B------:R-:W-:Y:S05]  /*1d00*/  BRA.U UP0, `(.L_x_31) ;  /* 0xfffffffd005c7547 */ /* 0x000fea000b83ffff */
.L_x_26:
[C---:B-1----:R-:W-:Y:S01]  /*1d10*/  LEA R2, R16.reuse, UR4, 0x3 ;  /* 0x0000000410027c11 */ /* 0x042fe2000f8e18ff */
[----:B------:R-:W-:Y:S01]  /*1d20*/  NOP ;  /* 0x0000000000007918 */ /* 0x000fe20000000000 */
[----:B--2---:R-:W-:Y:S02]  /*1d30*/  SHF.L.U32 R3, R13, 0x1f, RZ ;  /* 0x0000001f0d037819 */ /* 0x004fe400000006ff */
[----:B------:R-:W-:Y:S02]  /*1d40*/  LEA R4, R16, UR4, 0x4 ;  /* 0x0000000410047c11 */ /* 0x000fe4000f8e20ff */
[----:B------:R-:W1:Y:S02]  /*1d50*/  SYNCS.PHASECHK.TRANS64.TRYWAIT P0, [R2+URZ+0xc0], R3 ;  /* 0x0000c003020075a7 */ /* 0x000e6400080011ff */
[----:B-1----:R-:W-:Y:S05]  /*1d60*/  @!P0 BRA `(.L_x_32) ;  /* 0x0000007400148947 */ /* 0x002fea0003800000 */
.L_x_131:
[----:B------:R-:W2:Y:S01]  /*1d70*/  LDS.128 R4, [R4+0x150] ;  /* 0x0001500004047984 */ /* 0x000ea20000000c00 */
[----:B---3--:R-:W-:Y:S01]  /*1d80*/  ISETP.GE.AND P0, PT, R40, 0x1, PT ;  /* 0x000000012800780c */ /* 0x008fe20003f06270 */
[----:B-1----:R-:W-:Y:S01]  /*1d90*/  VIADD R2, R2, 0xd0 ;  /* 0x000000d002027836 */ /* 0x002fe20000000000 */
[----:B------:R-:W-:Y:S01]  /*1da0*/  @!PT LDS RZ, [RZ] ;  /* 0x00000000fffff984 */ /* 0x000fe20000000800 */
[----:B------:R-:W-:Y:S01]  /*1db0*/  @!PT LDS RZ, [RZ] ;  /* 0x00000000fffff984 */ /* 0x000fe20000000800 */
[----:B------:R-:W-:Y:S01]  /*1dc0*/  @!PT LDS RZ, [RZ] ;  /* 0x00000000fffff984 */ /* 0x000fe20000000800 */
[----:B------:R-:W-:Y:S01]  /*1dd0*/  @!PT LDS RZ, [RZ] ;  /* 0x00000000fffff984 */ /* 0x000fe20000000800 */
[----:B------:R1:W-:Y:S06]  /*1de0*/  MEMBAR.ALL.CTA ;  /* 0x0000000000007992 */ /* 0x0003ec0000008000 */
[----:B-1----:R-:W1:Y:S01]  /*1df0*/  FENCE.VIEW.ASYNC.S ;  /* 0x00000000000073c6 */ /* 0x002e620000000000 */
[----:B------:R-:W-:-:S04]  /*1e00*/  PRMT R2, RZ, 0x654, R2 ;  /* 0x00000654ff027816 */ /* 0x000fc80000000002 */
[----:B-1----:R1:W-:Y:S01]  /*1e10*/  SYNCS.ARRIVE.TRANS64.RED.A1T0 RZ, [R2+URZ], RZ ;  /* 0x000000ff02ff79a7 */ /* 0x0023e200081004ff */
[----:B--2---:R-:W-:-:S13]  /*1e20*/  LOP3.LUT P2, RZ, R6, 0x1, RZ, 0xc0, !PT ;  /* 0x0000000106ff7812 */ /* 0x004fda000784c0ff */
[----:B------:R-:W-:Y:S01]  /*1e30*/  @P2 SHF.R.U32.HI R3, RZ, 0x10, R5 ;  /* 0x00000010ff032819 */ /* 0x000fe20000011605 */
[----:B------:R-:W-:Y:S01]  /*1e40*/  VOTEU.ANY UP0, P2 ;  /* 0x0000000000ff7886 */ /* 0x000fe20001000100 */
[----:B------:R-:W-:Y:S02]  /*1e50*/  @P2 MOV R10, R4 ;  /* 0x00000004000a2202 */ /* 0x000fe40000000f00 */
[----:B------:R-:W-:Y:S02]  /*1e60*/  @P2 R2UR.BROADCAST UR8, R3 ;  /* 0x00000000030822ca */ /* 0x000fe400008e0000 */
[----:B------:R-:W-:-:S11]  /*1e70*/  @P2 LOP3.LUT R9, R5, 0xffff, RZ, 0xc0, !PT ;  /* 0x0000ffff05092812 */ /* 0x000fd600078ec0ff */
[----:B------:R-:W-:Y:S01]  /*1e80*/  @UP0 UMOV UR36, UR8 ;  /* 0x0000000800240c82 */ /* 0x000fe20008000000 */
[----:B-1----:R-:W-:Y:S05]  /*1e90*/  @!P0 BRA `(.L_x_33) ;  /* 0x0000000000b88947 */ /* 0x002fea0003800000 */
[----:B------:R-:W4:Y:S01]  /*1ea0*/  LDC.64 R4, c[0x0][0xb18] ;  /* 0x0002c600ff047b82 */ /* 0x000f220000000a00 */
[----:B------:R-:W-:-:S07]  /*1eb0*/  ISETP.NE.AND P3, PT, R40, 0x1, PT ;  /* 0x000000012800780c */ /* 0x000fce0003f65270 */
[----:B------:R-:W1:Y:S08]  /*1ec0*/  LDC.64 R6, c[0x0][0xb10] ;  /* 0x0002c400ff067b82 */ /* 0x000e700000000a00 */
[----:B------:R-:W2:Y:S08]  /*1ed0*/  LDC R14, c[0x0][0xb20] ;  /* 0x0002c800ff0e7b82 */ /* 0x000eb00000000800 */
[----:B------:R-:W3:Y:S01]  /*1ee0*/  LDC R15, c[0x0][0xb0c] ;  /* 0x0002c300ff0f7b82 */ /* 0x000ee20000000800 */
[----:B----4-:R-:W-:Y:S01]  /*1ef0*/  IMAD.HI.U32 R19, R0, R5, RZ ;  /* 0x0000000500137227 */ /* 0x010fe200078e00ff */
[----:B------:R-:W-:-:S03]  /*1f00*/  ISETP.NE.AND P0, PT, R4, 0x1, PT ;  /* 0x000000010400780c */ /* 0x000fc60003f05270 */
[----:B------:R-:W-:-:S03]  /*1f10*/  IMAD.HI.U32 R5, R9, R5, RZ ;  /* 0x0000000509057227 */ /* 0x000fc600078e00ff */
[----:B------:R-:W4:Y:S01]  /*1f20*/  LDC.64 R2, c[0x0][0xb28] ;  /* 0x0002ca00ff027b82 */ /* 0x000f220000000a00 */
[----:B-1----:R-:W-:-:S04]  /*1f30*/  IMAD.HI.U32 R20, R8, R6, RZ ;  /* 0x0000000608147227 */ /* 0x002fc800078e00ff */
[----:B------:R-:W-:Y:S01]  /*1f40*/  IMAD.HI.U32 R21, R10, R6, RZ ;  /* 0x000000060a157227 */ /* 0x000fe200078e00ff */
[----:B------:R-:W-:Y:S02]  /*1f50*/  SHF.R.U32.HI R20, RZ, R7, R20 ;  /* 0x00000007ff147219 */ /* 0x000fe40000011614 */
[-C--:B--2---:R-:W-:Y:S02]  /*1f60*/  SHF.R.U32.HI R19, RZ, R14.reuse, R19 ;  /* 0x0000000eff137219 */ /* 0x084fe40000011613 */
[----:B------:R-:W-:Y:S02]  /*1f70*/  SHF.R.U32.HI R5, RZ, R14, R5 ;  /* 0x0000000eff057219 */ /* 0x000fe40000011605 */
[----:B------:R-:W-:Y:S02]  /*1f80*/  SEL R19, R0, R19, !P0 ;  /* 0x0000001300137207 */ /* 0x000fe40004000000 */
[----:B------:R-:W-:Y:S02]  /*1f90*/  SHF.R.U32.HI R21, RZ, R7, R21 ;  /* 0x00000007ff157219 */ /* 0x000fe40000011615 */
[----:B---3--:R-:W-:-:S02]  /*1fa0*/  ISETP.NE.AND P1, PT, R15, 0x1, PT ;  /* 0x000000010f00780c */ /* 0x008fc40003f25270 */
[----:B------:R-:W-:Y:S02]  /*1fb0*/  SEL R5, R9, R5, !P0 ;  /* 0x0000000509057207 */ /* 0x000fe40004000000 */
[----:B------:R-:W-:Y:S02]  /*1fc0*/  SEL R20, R8, R20, !P1 ;  /* 0x0000001408147207 */ /* 0x000fe40004800000 */
[----:B------:R-:W-:Y:S01]  /*1fd0*/  SEL R21, R10, R21, !P1 ;  /* 0x000000150a157207 */ /* 0x000fe20004800000 */
[----:B----4-:R-:W-:-:S04]  /*1fe0*/  IMAD.HI.U32 R18, R19, R2, RZ ;  /* 0x0000000213127227 */ /* 0x010fc800078e00ff */
        /* <DEDUP_REMOVED lines=10> */
[----:B------:R-:W-:-:S04]  /*2090*/  @!P0 IMAD.HI.U32 R7, R21, R2, RZ ;  /* 0x0000000215078227 */ /* 0x000fc800078e00ff */
[----:B------:R-:W-:Y:S01]  /*20a0*/  IMAD.MOV R2, RZ, RZ, -R6 ;  /* 0x000000ffff027224 */ /* 0x000fe200078e0a06 */
[----:B------:R-:W-:Y:S02]  /*20b0*/  @!P0 SHF.R.U32.HI R3, RZ, R3, R7 ;  /* 0x00000003ff038219 */ /* 0x000fe40000011607 */
[----:B------:R-:W-:Y:S01]  /*20c0*/  IADD3 R7, PT, PT, -R5, RZ, RZ ;  /* 0x000000ff05077210 */ /* 0x000fe20007ffe1ff */
[----:B------:R-:W-:Y:S01]  /*20d0*/  IMAD R2, R40, R2, R5 ;  /* 0x0000000228027224 */ /* 0x000fe200078e0205 */
        /* <DEDUP_REMOVED lines=10> */
.L_x_33:
[----:B------:R-:W1:Y:S02]  /*2180*/  LDCU UR8, c[0x0][0xb30] ;  /* 0x00016600ff0877ac */ /* 0x000e640008000800 */
[----:B-1----:R-:W-:-:S09]  /*2190*/  UISETP.NE.AND UP0, UPT, UR8, 0x1, UPT ;  /* 0x000000010800788c */ /* 0x002fd2000bf05270 */
[----:B------:R-:W-:Y:S05]  /*21a0*/  BRA.U UP0, `(.L_x_34) ;  /* 0x0000000100407547 */ /* 0x000fea000b800000 */
[----:B------:R-:W1:Y:S08]  /*21b0*/  LDC.64 R4, c[0x0][0xb10] ;  /* 0x0002c400ff047b82 */ /* 0x000e700000000a00 */
[----:B------:R-:W2:Y:S08]  /*21c0*/  LDC.64 R2, c[0x0][0xb18] ;  /* 0x0002c600ff027b82 */ /* 0x000eb00000000a00 */
[----:B------:R-:W3:Y:S08]  /*21d0*/  LDC R6, c[0x0][0xb20] ;  /* 0x0002c800ff067b82 */ /* 0x000ef00000000800 */
[----:B------:R-:W4:Y:S01]  /*21e0*/  LDC R7, c[0x0][0xb0c] ;  /* 0x0002c300ff077b82 */ /* 0x000f220000000800 */
[----:B-1----:R-:W-:-:S05]  /*21f0*/  IMAD.HI.U32 R4, R10, R4, RZ ;  /* 0x000000040a047227 */ /* 0x002fca00078e00ff */
[----:B------:R-:W-:Y:S01]  /*2200*/  SHF.R.U32.HI R4, RZ, R5, R4 ;  /* 0x00000005ff047219 */ /* 0x000fe20000011604 */
[----:B--2---:R-:W-:Y:S01]  /*2210*/  IMAD.HI.U32 R3, R9, R3, RZ ;  /* 0x0000000309037227 */ /* 0x004fe200078e00ff */
[----:B------:R-:W-:-:S04]  /*2220*/  ISETP.NE.AND P0, PT, R2, 0x1, PT ;  /* 0x000000010200780c */ /* 0x000fc80003f05270 */
[----:B---3--:R-:W-:-:S04]  /*2230*/  SHF.R.U32.HI R3, RZ, R6, R3 ;  /* 0x00000006ff037219 */ /* 0x008fc80000011603 */
[----:B------:R-:W-:Y:S02]  /*2240*/  SEL R3, R9, R3, !P0 ;  /* 0x0000000309037207 */ /* 0x000fe40004000000 */
[----:B----4-:R-:W-:-:S04]  /*2250*/  ISETP.NE.AND P1, PT, R7, 0x1, PT ;  /* 0x000000010700780c */ /* 0x010fc80003f25270 */
[----:B------:R-:W-:-:S05]  /*2260*/  SEL R4, R10, R4, !P1 ;  /* 0x000000040a047207 */ /* 0x000fca0004800000 */
[----:B------:R-:W-:Y:S02]  /*2270*/  IMAD.IADD R5, R3, 0x1, -R4 ;  /* 0x0000000103057824 */ /* 0x000fe400078e0a04 */
[----:B------:R-:W-:Y:S02]  /*2280*/  IMAD.IADD R3, R4, 0x1, -R3 ;  /* 0x0000000104037824 */ /* 0x000fe400078e0a03 */
[----:B------:R-:W-:Y:S02]  /*2290*/  IMAD R10, R5, R7, R10 ;  /* 0x00000007050a7224 */ /* 0x000fe400078e020a */
[----:B------:R-:W-:-:S07]  /*22a0*/  IMAD R9, R3, R2, R9 ;  /* 0x0000000203097224 */ /* 0x000fce00078e0209 */
.L_x_34:
[----:B------:R-:W-:Y:S01]  /*22b0*/  VIADD R16, R16, 0x1 ;  /* 0x0000000110107836 */ /* 0x000fe20000000000 */
[----:B------:R-:W-:Y:S01]  /*22c0*/  PLOP3.LUT P1, PT, PT, PT, PT, 0x80, 0x8 ;  /* 0x000000000008781c */ /* 0x000fe20003f2f070 */
[----:B------:R-:W-:Y:S02]  /*22d0*/  IMAD.IADD R15, R10, 0x1, R95 ;  /* 0x000000010a0f7824 */ /* 0x000fe400078e025f */
[----:B------:R-:W-:Y:S01]  /*22e0*/  IMAD.IADD R14, R9, 0x1, R94 ;  /* 0x00000001090e7824 */ /* 0x000fe200078e025e */
[----:B------:R-:W-:-:S04]  /*22f0*/  ISETP.NE.AND P0, PT, R16, 0x2, PT ;  /* 0x000000021000780c */ /* 0x000fc80003f05270 */
[----:B------:R-:W-:Y:S02]  /*2300*/  SEL R2, RZ, 0x1, P0 ;  /* 0x00000001ff027807 */ /* 0x000fe40000000000 */
[----:B------:R-:W-:Y:S02]  /*2310*/  SEL R16, R16, RZ, P0 ;  /* 0x000000ff10107207 */ /* 0x000fe40000000000 */
[----:B------:R-:W-:Y:S01]  /*2320*/  LOP3.LUT R13, R13, R2, RZ, 0x3c, !PT ;  /* 0x000000020d0d7212 */ /* 0x000fe200078e3cff */
[----:B------:R-:W-:Y:S06]  /*2330*/  @P2 BRA `(.L_x_35) ;  /* 0xfffffff000982947 */ /* 0x000fec000383ffff */
[----:B------:R-:W-:Y:S01]  /*2340*/  UIADD3 UR4, UPT, UPT, UR4, 0x38, URZ ;  /* 0x0000003804047890 */ /* 0x000fe2000fffe0ff */
[----:B------:R-:W-:-:S03]  /*2350*/  SHF.L.U32 R2, R17, 0x1f, RZ ;  /* 0x0000001f11027819 */ /* 0x000fc600000006ff */
[----:B------:R-:W-:-:S09]  /*2360*/  ULEA UR5, UR6, UR4, 0x3 ;  /* 0x0000000406057291 */ /* 0x000fd2000f8e18ff */
[----:B------:R-:W1:Y:S02]  /*2370*/  SYNCS.PHASECHK.TRANS64.TRYWAIT P0, [UR5], R2 ;  /* 0x00000002ff0075a7 */ /* 0x000e640008001105 */
[----:B-1----:R-:W-:Y:S05]  /*2380*/  @!P0 BRA `(.L_x_36) ;  /* 0x0000006c00a08947 */ /* 0x002fea0003800000 */
.L_x_133:
[----:B------:R-:W-:-:S04]  /*2390*/  UIADD3 UR6, UPT, UPT, UR6, 0x1, URZ ;  /* 0x0000000106067890 */ /* 0x000fc8000fffe0ff */
[----:B------:R-:W-:-:S04]  /*23a0*/  UISETP.NE.AND UP0, UPT, UR6, 0x7, UPT ;  /* 0x000000070600788c */ /* 0x000fc8000bf05270 */
[----:B------:R-:W-:Y:S02]  /*23b0*/  USEL UR7, URZ, 0x1, UP0 ;  /* 0x00000001ff077887 */ /* 0x000fe40008000000 */
[----:B------:R-:W-:-:S04]  /*23c0*/  USEL UR6, UR6, URZ, UP0 ;  /* 0x000000ff06067287 */ /* 0x000fc80008000000 */
[----:B------:R-:W-:Y:S01]  /*23d0*/  ULEA UR5, UR6, UR4, 0x3 ;  /* 0x0000000406057291 */ /* 0x000fe2000f8e18ff */
[----:B-1----:R-:W-:-:S04]  /*23e0*/  LOP3.LUT R2, R17, UR7, RZ, 0x3c, !PT ;  /* 0x0000000711027c12 */ /* 0x002fc8000f8e3cff */
[----:B------:R-:W-:-:S04]  /*23f0*/  SHF.L.U32 R3, R2, 0x1f, RZ ;  /* 0x0000001f02037819 */ /* 0x000fc800000006ff */
[----:B------:R-:W1:Y:S02]  /*2400*/  SYNCS.PHASECHK.TRANS64.TRYWAIT P0, [UR5], R3 ;  /* 0x00000003ff0075a7 */ /* 0x000e640008001105 */
[----:B-1----:R-:W-:Y:S05]  /*2410*/  @!P0 BRA `(.L_x_37) ;  /* 0x0000006c00948947 */ /* 0x002fea0003800000 */
.L_x_135:
[----:B------:R-:W-:-:S04]  /*2420*/  UIADD3 UR6, UPT, UPT, UR6, 0x1, URZ ;  /* 0x0000000106067890 */ /* 0x000fc8000fffe0ff */
[----:B------:R-:W-:-:S04]  /*2430*/  UISETP.NE.AND UP0, UPT, UR6, 0x7, UPT ;  /* 0x000000070600788c */ /* 0x000fc8000bf05270 */
[----:B------:R-:W-:Y:S02]  /*2440*/  USEL UR7, URZ, 0x1, UP0 ;  /* 0x00000001ff077887 */ /* 0x000fe40008000000 */
[----:B------:R-:W-:-:S04]  /*2450*/  USEL UR6, UR6, URZ, UP0 ;  /* 0x000000ff06067287 */ /* 0x000fc80008000000 */
[----:B------:R-:W-:Y:S01]  /*2460*/  ULEA UR5, UR6, UR4, 0x3 ;  /* 0x0000000406057291 */ /* 0x000fe2000f8e18ff */
[----:B------:R-:W-:-:S04]  /*2470*/  LOP3.LUT R2, R2, UR7, RZ, 0x3c, !PT ;  /* 0x0000000702027c12 */ /* 0x000fc8000f8e3cff */
[----:B-1----:R-:W-:-:S04]  /*2480*/  SHF.L.U32 R3, R2, 0x1f, RZ ;  /* 0x0000001f02037819 */ /* 0x002fc800000006ff */
[----:B------:R-:W1:Y:S02]  /*2490*/  SYNCS.PHASECHK.TRANS64.TRYWAIT P0, [UR5], R3 ;  /* 0x00000003ff0075a7 */ /* 0x000e640008001105 */
[----:B-1----:R-:W-:Y:S05]  /*24a0*/  @!P0 BRA `(.L_x_38) ;  /* 0x0000006c00888947 */ /* 0x002fea0003800000 */
.L_x_137:
        /* <DEDUP_REMOVED lines=9> */
.L_x_139:
        /* <DEDUP_REMOVED lines=9> */
.L_x_141:
        /* <DEDUP_REMOVED lines=9> */
.L_x_143:
[----:B------:R-:W-:-:S04]  /*2660*/  UIADD3 UR6, UPT, UPT, UR6, 0x1, URZ ;  /* 0x0000000106067890 */ /* 0x000fc8000fffe0ff */
[----:B------:R-:W-:-:S04]  /*2670*/  UISETP.NE.AND UP0, UPT, UR6, 0x7, UPT ;  /* 0x000000070600788c */ /* 0x000fc8000bf05270 */
[----:B------:R-:W-:Y:S02]  /*2680*/  USEL UR5, URZ, 0x1, UP0 ;  /* 0x00000001ff057887 */ /* 0x000fe40008000000 */
[----:B------:R-:W-:-:S04]  /*2690*/  USEL UR6, UR6, URZ, UP0 ;  /* 0x000000ff06067287 */ /* 0x000fc80008000000 */
[----:B------:R-:W-:Y:S01]  /*26a0*/  ULEA UR6, UR6, UR4, 0x3 ;  /* 0x0000000406067291 */ /* 0x000fe2000f8e18ff */
[----:B------:R-:W-:-:S04]  /*26b0*/  LOP3.LUT R2, R2, UR5, RZ, 0x3c, !PT ;  /* 0x0000000502027c12 */ /* 0x000fc8000f8e3cff */
[----:B------:R-:W-:Y:S01]  /*26c0*/  SHF.L.U32 R2, R2, 0x1f, RZ ;  /* 0x0000001f02027819 */ /* 0x000fe200000006ff */
[----:B-1--4-:R-:W-:-:S07]  /*26d0*/  IMAD.U32 R0, RZ, RZ, UR6 ;  /* 0x00000006ff007e24 */ /* 0x012fce000f8e00ff */
.L_x_42:
[----:B-1----:R1:W2:Y:S02]  /*26e0*/  SYNCS.PHASECHK.TRANS64.TRYWAIT P0, [R0+URZ], R2 ;  /* 0x00000002000075a7 */ /* 0x0022a400080011ff */
[----:B--2---:R-:W-:Y:S05]  /*26f0*/  @!P0 NANOSLEEP.SYNCS 0x989680 ;  /* 0x009896800000895d */ /* 0x004fea0003900000 */
[----:B------:R-:W2:Y:S02]  /*2700*/  @!P0 SYNCS.PHASECHK.TRANS64 P0, [R0+URZ], R2 ;  /* 0x00000002000085a7 */ /* 0x000ea400080010ff */
[----:B--2---:R-:W-:Y:S05]  /*2710*/  @P0 EXIT ;  /* 0x000000000000094d */ /* 0x004fea0003800000 */
[----:B------:R-:W-:Y:S05]  /*2720*/  BRA `(.L_x_42) ;  /* 0xfffffffc00ec7947 */ /* 0x000fea000383ffff */
.L_x_17:
[----:B------:R-:W-:-:S04]  /*2730*/  UISETP.NE.AND UP1, UPT, UR37, URZ, UPT ;  /* 0x000000ff2500728c */ /* 0x000fc8000bf25270 */
[----:B------:R-:W-:-:S09]  /*2740*/  UISETP.NE.OR UP1, UPT, UR8, 0x1, UP1 ;  /* 0x000000010800788c */ /* 0x000fd20008f25670 */
[----:B------:R-:W-:Y:S05]  /*2750*/  BRA.U UP1, `(.L_x_43) ;  /* 0x0000000501487547 */ /* 0x000fea000b800000 */
[----:B------:R-:W-:Y:S01]  /*2760*/  ISETP.NE.AND P2, PT, R2, RZ, PT ;  /* 0x000000ff0200720c */ /* 0x000fe20003f45270 */
[----:B------:R-:W-:Y:S01]  /*2770*/  IMAD.MOV.U32 R12, RZ, RZ, 0x1 ;  /* 0x00000001ff0c7424 */ /* 0x000fe200078e00ff */
[----:B------:R-:W-:Y:S02]  /*2780*/  CS2R R10, SRZ ;  /* 0x00000000000a7805 */ /* 0x000fe4000001ff00 */
[----:B------:R-:W-:Y:S01]  /*2790*/  CS2R R8, SRZ ;  /* 0x0000000000087805 */ /* 0x000fe2000001ff00 */
[----:B------:R-:W-:Y:S01]  /*27a0*/  UMOV UR4, 0x400 ;  /* 0x0000040000047882 */ /* 0x000fe20000000000 */
[----:B------:R-:W-:Y:S01]  /*27b0*/  UMOV UR6, URZ ;  /* 0x000000ff00067c82 */ /* 0x000fe20008000000 */
[----:B------:R-:W-:-:S12]  /*27c0*/  ULEA UR37, UR37, UR4, 0x18 ;  /* 0x0000000425257291 */ /* 0x000fd8000f8ec0ff */
.L_x_47:
[----:B------:R-:W-:Y:S02]  /*27d0*/  LEA R0, R8, UR37, 0x3 ;  /* 0x0000002508007c11 */ /* 0x000fe4000f8e18ff */
[----:B------:R-:W-:-:S03]  /*27e0*/  SHF.L.U32 R4, R9, 0x1f, RZ ;  /* 0x0000001f09047819 */ /* 0x000fc600000006ff */
[----:B------:R-:W-:Y:S01]  /*27f0*/  VIADD R5, R0, 0x130 ;  /* 0x0000013000057836 */ /* 0x000fe20000000000 */
[----:B------:R-:W1:Y:S02]  /*2800*/  SYNCS.PHASECHK.TRANS64.TRYWAIT P0, [R0+URZ+0x120], R4 ;  /* 0x00012004000075a7 */ /* 0x000e6400080011ff */
[----:B-1----:R-:W-:Y:S05]  /*2810*/  @!P0 BRA `(.L_x_44) ;  /* 0x0000006c000c8947 */ /* 0x002fea0003800000 */
.L_x_144:
[----:B------:R-:W-:Y:S01]  /*2820*/  ULEA UR5, UR6, UR37, 0x3 ;  /* 0x0000002506057291 */ /* 0x000fe2000f8e18ff */
[----:B-1----:R-:W-:Y:S01]  /*2830*/  PRMT R0, RZ, 0x654, R5 ;  /* 0x00000654ff007816 */ /* 0x002fe20000000005 */
[----:B------:R-:W-:Y:S01]  /*2840*/  @!P2 IMAD.MOV.U32 R4, RZ, RZ, 0x10 ;  /* 0x00000010ff04a424 */ /* 0x000fe200078e00ff */
[----:B------:R-:W-:Y:S01]  /*2850*/  SHF.L.U32 R5, R12, 0x1f, RZ ;  /* 0x0000001f0c057819 */ /* 0x000fe200000006ff */
[----:B------:R-:W-:Y:S01]  /*2860*/  UIADD3 UR4, UPT, UPT, UR5, 0xc0, URZ ;  /* 0x000000c005047890 */ /* 0x000fe2000fffe0ff */
[----:B------:R1:W-:Y:S05]  /*2870*/  SYNCS.ARRIVE.TRANS64.RED.A1T0 RZ, [R0+URZ], RZ ;  /* 0x000000ff00ff79a7 */ /* 0x0003ea00081004ff */
[----:B------:R-:W-:Y:S01]  /*2880*/  IMAD.U32 R6, RZ, RZ, UR4 ;  /* 0x00000004ff067e24 */ /* 0x000fe2000f8e00ff */
[----:B------:R-:W2:Y:S04]  /*2890*/  SYNCS.PHASECHK.TRANS64.TRYWAIT P0, [UR5+0xd0], R5 ;  /* 0x0000d005ff0075a7 */ /* 0x000ea80008001105 */
[----:B------:R-:W-:Y:S01]  /*28a0*/  PRMT R6, R2, 0x654, R6 ;  /* 0x0000065402067816 */ /* 0x000fe20000000006 */
[----:B-12---:R-:W-:Y:S06]  /*28b0*/  @!P0 BRA `(.L_x_45) ;  /* 0x0000006800f88947 */ /* 0x006fec0003800000 */
.L_x_146:
[----:B------:R-:W-:Y:S01]  /*28c0*/  ULEA UR4, UR6, UR37, 0x4 ;  /* 0x0000002506047291 */ /* 0x000fe2000f8e20ff */
[----:B------:R-:W-:Y:S01]  /*28d0*/  SEL R3, R6, R3, !P2 ;  /* 0x0000000306037207 */ /* 0x000fe20005000000 */
[----:B------:R-:W-:Y:S01]  /*28e0*/  UIADD3 UR5, UPT, UPT, UR5, 0xc0, URZ ;  /* 0x000000c005057890 */ /* 0x000fe2000fffe0ff */
[----:B-1----:R-:W-:Y:S01]  /*28f0*/  LEA R0, R11, UR37, 0x3 ;  /* 0x000000250b007c11 */ /* 0x002fe2000f8e18ff */
[----:B------:R-:W-:Y:S01]  /*2900*/  UIADD3 UR4, UPT, UPT, UR4, 0x150, URZ ;  /* 0x0000015004047890 */ /* 0x000fe2000fffe0ff */
[----:B------:R1:W-:Y:S01]  /*2910*/  @!P2 SYNCS.ARRIVE.TRANS64.RED RZ, [R3+URZ], R4 ;  /* 0x0000000403ffa9a7 */ /* 0x0003e200080004ff */
[----:B------:R-:W-:Y:S01]  /*2920*/  UIADD3 UR6, UPT, UPT, UR6, 0x1, URZ ;  /* 0x0000000106067890 */ /* 0x000fe2000fffe0ff */
[----:B------:R-:W-:-:S03]  /*2930*/  VIADD R8, R8, 0x1 ;  /* 0x0000000108087836 */ /* 0x000fc60000000000 */
[----:B------:R-:W-:Y:S02]  /*2940*/  UISETP.NE.AND UP0, UPT, UR6, 0x2, UPT ;  /* 0x000000020600788c */ /* 0x000fe4000bf05270 */
[----:B------:R-:W-:Y:S01]  /*2950*/  ISETP.NE.AND P0, PT, R8, 0x2, PT ;  /* 0x000000020800780c */ /* 0x000fe20003f05270 */
[----:B------:R-:W-:Y:S06]  /*2960*/  UGETNEXTWORKID.BROADCAST [UR4], [UR5] ;  /* 0x00000000040073ca */ /* 0x000fec0008000100 */
[----:B------:R-:W-:Y:S02]  /*2970*/  USEL UR4, URZ, 0x1, UP0 ;  /* 0x00000001ff047887 */ /* 0x000fe40008000000 */
[----:B------:R-:W-:-:S04]  /*2980*/  USEL UR6, UR6, URZ, UP0 ;  /* 0x000000ff06067287 */ /* 0x000fc80008000000 */
[----:B------:R-:W-:Y:S02]  /*2990*/  LOP3.LUT R12, R12, UR4, RZ, 0x3c, !PT ;  /* 0x000000040c0c7c12 */ /* 0x000fe4000f8e3cff */
[----:B-1----:R-:W-:-:S04]  /*29a0*/  SHF.L.U32 R4, R10, 0x1f, RZ ;  /* 0x0000001f0a047819 */ /* 0x002fc800000006ff */
[----:B------:R-:W1:Y:S02]  /*29b0*/  SYNCS.PHASECHK.TRANS64.TRYWAIT P1, [R0+URZ+0xc0], R4 ;  /* 0x0000c004000075a7 */ /* 0x000e6400080211ff */
[----:B-1----:R-:W-:Y:S05]  /*29c0*/  @!P1 BRA `(.L_x_46) ;  /* 0x0000006800cc9947 */ /* 0x002fea0003800000 */
.L_x_147:
[C---:B-1----:R-:W-:Y:S01]  /*29d0*/  LEA R4, R11.reuse, UR37, 0x4 ;  /* 0x000000250b047c11 */ /* 0x042fe2000f8e20ff */
[----:B------:R-:W-:Y:S01]  /*29e0*/  VIADD R0, R0, 0xd0 ;  /* 0x000000d000007836 */ /* 0x000fe20000000000 */
[----:B------:R-:W-:Y:S01]  /*29f0*/  SEL R8, R8, RZ, P0 ;  /* 0x000000ff08087207 */ /* 0x000fe20000000000 */
[----:B------:R-:W-:-:S03]  /*2a00*/  VIADD R11, R11, 0x1 ;  /* 0x000000010b0b7836 */ /* 0x000fc60000000000 */
[----:B------:R-:W1:Y:S01]  /*2a10*/  LDS.128 R4, [R4+0x150] ;  /* 0x0001500004047984 */ /* 0x000e620000000c00 */
[----:B------:R-:W-:Y:S02]  /*2a20*/  PRMT R0, RZ, 0x654, R0 ;  /* 0x00000654ff007816 */ /* 0x000fe40000000000 */
[C---:B------:R-:W-:Y:S01]  /*2a30*/  ISETP.NE.AND P1, PT, R11.reuse, 0x2, PT ;  /* 0x000000020b00780c */ /* 0x040fe20003f25270 */
[----:B------:R-:W-:Y:S01]  /*2a40*/  @!PT LDS RZ, [RZ] ;  /* 0x00000000fffff984 */ /* 0x000fe20000000800 */
[----:B------:R-:W-:Y:S01]  /*2a50*/  @!PT LDS RZ, [RZ] ;  /* 0x00000000fffff984 */ /* 0x000fe20000000800 */
[----:B------:R-:W-:Y:S01]  /*2a60*/  @!PT LDS RZ, [RZ] ;  /* 0x00000000fffff984 */ /* 0x000fe20000000800 */
[----:B------:R-:W-:Y:S01]  /*2a70*/  @!PT LDS RZ, [RZ] ;  /* 0x00000000fffff984 */ /* 0x000fe20000000800 */
[----:B------:R2:W-:Y:S06]  /*2a80*/  MEMBAR.ALL.CTA ;  /* 0x0000000000007992 */ /* 0x0005ec0000008000 */
[----:B--2---:R-:W2:Y:S01]  /*2a90*/  FENCE.VIEW.ASYNC.S ;  /* 0x00000000000073c6 */ /* 0x004ea20000000000 */
[----:B------:R-:W-:Y:S01]  /*2aa0*/  SEL R11, R11, RZ, P1 ;  /* 0x000000ff0b0b7207 */ /* 0x000fe20000800000 */
[----:B--2---:R2:W-:Y:S01]  /*2ab0*/  SYNCS.ARRIVE.TRANS64.RED.A1T0 RZ, [R0+URZ], RZ ;  /* 0x000000ff00ff79a7 */ /* 0x0045e200081004ff */
[----:B-1----:R-:W-:-:S02]  /*2ac0*/  LOP3.LUT P3, RZ, R6, 0x1, RZ, 0xc0, !PT ;  /* 0x0000000106ff7812 */ /* 0x002fc4000786c0ff */
[----:B------:R-:W-:-:S04]  /*2ad0*/  SEL R4, RZ, 0x1, P1 ;  /* 0x00000001ff047807 */ /* 0x000fc80000800000 */
[----:B------:R-:W-:Y:S02]  /*2ae0*/  LOP3.LUT R10, R10, R4, RZ, 0x3c, !PT ;  /* 0x000000040a0a7212 */ /* 0x000fe400078e3cff */
[----:B--2---:R-:W-:-:S04]  /*2af0*/  SEL R0, RZ, 0x1, P0 ;  /* 0x00000001ff007807 */ /* 0x004fc80000000000 */
[----:B------:R-:W-:Y:S01]  /*2b00*/  LOP3.LUT R9, R9, R0, RZ, 0x3c, !PT ;  /* 0x0000000009097212 */ /* 0x000fe200078e3cff */
[----:B------:R-:W-:Y:S06]  /*2b10*/  @P3 BRA `(.L_x_47) ;  /* 0xfffffffc002c3947 */ /* 0x000fec000383ffff */
[----:B------:R-:W-:Y:S01]  /*2b20*/  ULEA UR5, UR6, UR37, 0x3 ;  /* 0x0000002506057291 */ /* 0x000fe2000f8e18ff */
[----:B------:R-:W-:-:S08]  /*2b30*/  SHF.L.U32 R2, R12, 0x1f, RZ ;  /* 0x0000001f0c027819 */ /* 0x000fd000000006ff */
[----:B------:R-:W1:Y:S02]  /*2b40*/  SYNCS.PHASECHK.TRANS64 P0, [UR5+0xd0], R2 ;  /* 0x0000d002ff0075a7 */ /* 0x000e640008001005 */
[----:B-1----:R-:W-:Y:S05]  /*2b50*/  @P0 BRA `(.L_x_48) ;  /* 0x0000000000080947 */ /* 0x002fea0003800000 */
[----:B------:R-:W1:Y:S02]  /*2b60*/  SYNCS.PHASECHK.TRANS64.TRYWAIT P0, [UR5+0xd0], R2 ;  /* 0x0000d002ff0075a7 */ /* 0x000e640008001105 */
[----:B-1----:R-:W-:Y:S05]  /*2b70*/  @!P0 BRA `(.L_x_49) ;  /* 0x0000006800748947 */ /* 0x002fea0003800000 */
.L_x_48:
[----:B------:R-:W-:-:S04]  /*2b80*/  UIADD3 UR4, UPT, UPT, UR6, 0x1, URZ ;  /* 0x0000000106047890 */ /* 0x000fc8000fffe0ff */
[----:B------:R-:W-:-:S04]  /*2b90*/  UISETP.NE.AND UP0, UPT, UR4, 0x2, UPT ;  /* 0x000000020400788c */ /* 0x000fc8000bf05270 */
[----:B------:R-:W-:Y:S02]  /*2ba0*/  USEL UR7, URZ, 0x1, UP0 ;  /* 0x00000001ff077887 */ /* 0x000fe40008000000 */
[----:B------:R-:W-:-:S04]  /*2bb0*/  USEL UR4, UR4, URZ, UP0 ;  /* 0x000000ff04047287 */ /* 0x000fc80008000000 */
[----:B------:R-:W-:Y:S01]  /*2bc0*/  ULEA UR4, UR4, UR37, 0x3 ;  /* 0x0000002504047291 */ /* 0x000fe2000f8e18ff */
[----:B-1----:R-:W-:-:S04]  /*2bd0*/  LOP3.LUT R2, R12, UR7, RZ, 0x3c, !PT ;  /* 0x000000070c027c12 */ /* 0x002fc8000f8e3cff */
[----:B------:R-:W-:-:S04]  /*2be0*/  SHF.L.U32 R0, R2, 0x1f, RZ ;  /* 0x0000001f02007819 */ /* 0x000fc800000006ff */
[----:B------:R-:W1:Y:S02]  /*2bf0*/  SYNCS.PHASECHK.TRANS64 P0, [UR4+0xd0], R0 ;  /* 0x0000d000ff0075a7 */ /* 0x000e640008001004 */
[----:B-1----:R-:W-:Y:S05]  /*2c00*/  @P0 EXIT ;  /* 0x000000000000094d */ /* 0x002fea0003800000 */
[----:B------:R-:W-:Y:S02]  /*2c10*/  SHF.L.U32 R2, R2, 0x1f, RZ ;  /* 0x0000001f02027819 */ /* 0x000fe400000006ff */
[----:B------:R-:W-:-:S07]  /*2c20*/  MOV R0, UR4 ;  /* 0x0000000400007c02 */ /* 0x000fce0008000f00 */
.L_x_50:
[----:B-1----:R1:W2:Y:S02]  /*2c30*/  SYNCS.PHASECHK.TRANS64.TRYWAIT P0, [R0+URZ+0xd0], R2 ;  /* 0x0000d002000075a7 */ /* 0x0022a400080011ff */
[----:B--2---:R-:W-:Y:S05]  /*2c40*/  @!P0 NANOSLEEP.SYNCS 0x989680 ;  /* 0x009896800000895d */ /* 0x004fea0003900000 */
[----:B------:R-:W2:Y:S02]  /*2c50*/  @!P0 SYNCS.PHASECHK.TRANS64 P0, [R0+URZ+0xd0], R2 ;  /* 0x0000d002000085a7 */ /* 0x000ea400080010ff */
[----:B--2---:R-:W-:Y:S05]  /*2c60*/  @P0 EXIT ;  /* 0x000000000000094d */ /* 0x004fea0003800000 */
[----:B------:R-:W-:Y:S05]  /*2c70*/  BRA `(.L_x_50) ;  /* 0xfffffffc00ec7947 */ /* 0x000fea000383ffff */
.L_x_43:
[----:B------:R-:W-:-:S09]  /*2c80*/  UISETP.NE.AND UP1, UPT, UR8, URZ, UPT ;  /* 0x000000ff0800728c */ /* 0x000fd2000bf25270 */
[----:B------:R-:W-:Y:S05]  /*2c90*/  BRA.U UP1, `(.L_x_51) ;  /* 0x0000000d01787547 */ /* 0x000fea000b800000 */
[----:B------:R-:W-:Y:S01]  /*2ca0*/  UMOV UR4, 0x40 ;  /* 0x0000004000047882 */ /* 0x000fe20000000000 */
[----:B------:R-:W-:Y:S01]  /*2cb0*/  NOP ;  /* 0x0000000000007918 */ /* 0x000fe20000000000 */
[----:B------:R-:W-:Y:S01]  /*2cc0*/  ULEA UR4, UR37, UR4, 0x18 ;  /* 0x0000000425047291 */ /* 0x000fe2000f8ec0ff */
[----:B------:R-:W-:Y:S02]  /*2cd0*/  UMOV UR5, 0x400 ;  /* 0x0000040000057882 */ /* 0x000fe40000000000 */
[----:B------:R-:W-:-:S06]  /*2ce0*/  ULEA UR37, UR37, UR5, 0x18 ;  /* 0x0000000525257291 */ /* 0x000fcc000f8ec0ff */
[----:B------:R-:W1:Y:S02]  /*2cf0*/  LDS.U8 R0, [UR4+0x1c] ;  /* 0x00001c04ff007984 */ /* 0x000e640008000000 */
[----:B-1----:R-:W-:-:S13]  /*2d00*/  ISETP.NE.AND P0, PT, R0, RZ, PT ;  /* 0x000000ff0000720c */ /* 0x002fda0003f05270 */
[----:B------:R-:W-:Y:S05]  /*2d10*/  @P0 BRA `(.L_x_52) ;  /* 0x0000000000580947 */ /* 0x000fea0003800000 */
[----:B------:R-:W-:-:S13]  /*2d20*/  ELECT P0, URZ, PT ;  /* 0x0000000000ff782f */ /* 0x000fda0003800000 */
[----:B------:R-:W-:Y:S05]  /*2d30*/  @!P0 BRA `(.L_x_53) ;  /* 0x0000000000608947 */ /* 0x000fea0003800000 */
[----:B------:R-:W-:Y:S01]  /*2d40*/  UMOV UR5, 0x10 ;  /* 0x0000001000057882 */ /* 0x000fe20000000000 */
[----:B------:R-:W-:Y:S01]  /*2d50*/  HFMA2 R0, -RZ, RZ, 0, 5.9604644775390625e-08 ;  /* 0x00000001ff007431 */ /* 0x000fe200000001ff */
[----:B------:R-:W-:-:S03]  /*2d60*/  MOV R2, 0xffff ;  /* 0x0000ffff00027802 */ /* 0x000fc60000000f00 */
[----:B------:R-:W-:Y:S04]  /*2d70*/  DEPBAR.LE SB1, 0x36 ;  /* 0x00009d800000791a */ /* 0x000fe80000000000 */
[----:B------:R-:W1:Y:S02]  /*2d80*/  UTCATOMSWS.FIND_AND_SET.ALIGN UP0, UR5, UR5 ;  /* 0x00000005000575e3 */ /* 0x000e640008000800 */
[----:B-1----:R-:W-:Y:S01]  /*2d90*/  MOV R3, UR5 ;  /* 0x0000000500037c02 */ /* 0x002fe20008000f00 */
[----:B------:R-:W-:Y:S06]  /*2da0*/  BRA.U UP0, `(.L_x_54) ;  /* 0x0000000100187547 */ /* 0x000fec000b800000 */
.L_x_55:
[----:B------:R-:W-:Y:S05]  /*2db0*/  NANOSLEEP 0x64 ;  /* 0x000000640000795d */ /* 0x000fea0003800000 */
[----:B------:R-:W-:-:S05]  /*2dc0*/  UMOV UR5, 0x10 ;  /* 0x0000001000057882 */ /* 0x000fca0000000000 */
[----:B------:R-:W-:Y:S04]  /*2dd0*/  DEPBAR.LE SB1, 0x36 ;  /* 0x00009d800000791a */ /* 0x000fe80000000000 */
[----:B------:R-:W1:Y:S02]  /*2de0*/  UTCATOMSWS.FIND_AND_SET.ALIGN UP0, UR5, UR5 ;  /* 0x00000005000575e3 */ /* 0x000e640008000800 */
[----:B-1----:R-:W-:Y:S01]  /*2df0*/  MOV R3, UR5 ;  /* 0x0000000500037c02 */ /* 0x002fe20008000f00 */
[----:B------:R-:W-:Y:S05]  /*2e00*/  BRA.U !UP0, `(.L_x_55) ;  /* 0xfffffffd08e87547 */ /* 0x000fea000b83ffff */
.L_x_54:
[-C--:B------:R-:W-:Y:S02]  /*2e10*/  SHF.L.U32 R2, R2, R3.reuse, RZ ;  /* 0x0000000302027219 */ /* 0x080fe400000006ff */
[----:B------:R-:W-:Y:S01]  /*2e20*/  SHF.L.U32 R0, R0, R3, RZ ;  /* 0x0000000300007219 */ /* 0x000fe200000006ff */
[----:B------:R-:W-:Y:S02]  /*2e30*/  IMAD.SHL.U32 R3, R3, 0x20, RZ ;  /* 0x0000002003037824 */ /* 0x000fe400078e00ff */
[----:B------:R1:W-:Y:S04]  /*2e40*/  ATOMS.OR RZ, [UR4+0x14], R2 ;  /* 0x00001402ffff798c */ /* 0x0003e8000b000004 */
[----:B------:R1:W-:Y:S04]  /*2e50*/  ATOMS.OR RZ, [UR4+0x18], R0 ;  /* 0x00001800ffff798c */ /* 0x0003e8000b000004 */
[----:B------:R1:W-:Y:S01]  /*2e60*/  STS [UR37+0x170], R3 ;  /* 0x00017003ff007988 */ /* 0x0003e20008000825 */
[----:B------:R-:W-:Y:S05]  /*2e70*/  BRA `(.L_x_53) ;  /* 0x0000000000107947 */ /* 0x000fea0003800000 */
.L_x_52:
[----:B------:R-:W-:Y:S02]  /*2e80*/  MOV R0, 0xffffffff ;  /* 0xffffffff00007802 */ /* 0x000fe40000000f00 */
[----:B------:R-:W-:-:S03]  /*2e90*/  MOV R2, 0x2ec0 ;  /* 0x00002ec000027802 */ /* 0x000fc60000000f00 */
[----:B------:R1:W-:Y:S04]  /*2ea0*/  STS [UR37+0x170], R0 ;  /* 0x00017000ff007988 */ /* 0x0003e80008000825 */
[----:B-1-3-5:R-:W-:Y:S05]  /*2eb0*/  CALL.REL.NOINC `($__internal_1_$__cuda_sm10x_tcgen05_guardrail_trap_phase_invalid_during_alloc) ;  /* 0x0000006c00b87944 */ /* 0x02afea0003c00000 */
.L_x_53:
[----:B------:R-:W-:Y:S05]  /*2ec0*/  WARPSYNC.ALL ;  /* 0x0000000000007948 */ /* 0x000fea0003800000 */
[----:B------:R-:W2:Y:S01]  /*2ed0*/  S2UR UR6, SR_CgaCtaId ;  /* 0x00000000000679c3 */ /* 0x000ea20000008800 */
[----:B------:R-:W-:Y:S01]  /*2ee0*/  UMOV UR4, 0x400 ;  /* 0x0000040000047882 */ /* 0x000fe20000000000 */
[----:B------:R-:W-:-:S06]  /*2ef0*/  NOP ;  /* 0x0000000000007918 */ /* 0x000fcc0000000000 */
[----:B------:R-:W-:Y:S06]  /*2f00*/  BAR.ARV 0x6, 0xa0 ;  /* 0x0182800000007b1d */ /* 0x000fec0000002000 */
[----:B------:R-:W4:Y:S01]  /*2f10*/  LDCU UR7, c[0x0][0x38c] ;  /* 0x00007180ff0777ac */ /* 0x000f220008000800 */
[----:B------:R-:W-:Y:S01]  /*2f20*/  IMAD.MOV.U32 R11, RZ, RZ, 0x1 ;  /* 0x00000001ff0b7424 */ /* 0x000fe200078e00ff */
[----:B------:R-:W-:Y:S01]  /*2f30*/  CS2R R8, SRZ ;  /* 0x0000000000087805 */ /* 0x000fe2000001ff00 */
[----:B------:R-:W-:Y:S01]  /*2f40*/  IMAD.MOV.U32 R10, RZ, RZ, RZ ;  /* 0x000000ffff0a7224 */ /* 0x000fe200078e00ff */
[----:B------:R-:W-:Y:S01]  /*2f50*/  UMOV UR18, URZ ;  /* 0x000000ff00127c82 */ /* 0x000fe20008000000 */
[----:B------:R-:W-:Y:S01]  /*2f60*/  UMOV UR17, URZ ;  /* 0x000000ff00117c82 */ /* 0x000fe20008000000 */
[----:B------:R-:W-:Y:S01]  /*2f70*/  UMOV UR20, 0x0 ;  /* 0x0000000000147882 */ /* 0x000fe20000000000 */
[----:B------:R-:W-:Y:S01]  /*2f80*/  UMOV UR21, 0x4400490 ;  /* 0x0440049000157882 */ /* 0x000fe20000000000 */
[----:B--2---:R-:W-:Y:S01]  /*2f90*/  ULEA UR6, UR6, UR4, 0x18 ;  /* 0x0000000406067291 */ /* 0x004fe2000f8ec0ff */
[----:B------:R-:W2:Y:S03]  /*2fa0*/  LDCU UR4, c[0x0][0x38c] ;  /* 0x00007180ff0477ac */ /* 0x000ea60008000800 */
[----:B------:R-:W-:-:S02]  /*2fb0*/  UIADD3 UR11, UPT, UPT, UR6, 0x6400, URZ ;  /* 0x00006400060b7890 */ /* 0x000fc4000fffe0ff */
[----:B----4-:R-:W-:-:S03]  /*2fc0*/  UIADD3 UR7, UPT, UPT, UR7, 0x1f, URZ ;  /* 0x0000001f07077890 */ /* 0x010fc6000fffe0ff */
[----:B-1----:R-:W1:Y:S01]  /*2fd0*/  LDS R0, [UR6+0x170] ;  /* 0x00017006ff007984 */ /* 0x002e620008000800 */
[----:B------:R-:W-:Y:S02]  /*2fe0*/  UIADD3 UR12, UPT, UPT, UR6, 0x9c00, URZ ;  /* 0x00009c00060c7890 */ /* 0x000fe4000fffe0ff */
[----:B------:R-:W-:Y:S02]  /*2ff0*/  USHF.R.S32.HI UR5, URZ, 0x1f, UR7 ;  /* 0x0000001fff057899 */ /* 0x000fe40008011407 */
[----:B------:R-:W-:Y:S02]  /*3000*/  USHF.R.U32.HI UR11, URZ, 0x4, UR11 ;  /* 0x00000004ff0b7899 */ /* 0x000fe4000801160b */
[----:B------:R-:W-:Y:S02]  /*3010*/  ULEA.HI UR5, UR5, UR7, URZ, 0x5 ;  /* 0x0000000705057291 */ /* 0x000fe4000f8f28ff */
[----:B------:R-:W-:Y:S02]  /*3020*/  USHF.R.U32.HI UR12, URZ, 0x4, UR12 ;  /* 0x00000004ff0c7899 */ /* 0x000fe4000801160c */
[----:B------:R-:W-:-:S02]  /*3030*/  USHF.R.S32.HI UR5, URZ, 0x5, UR5 ;  /* 0x00000005ff057899 */ /* 0x000fc40008011405 */
[----:B------:R-:W-:Y:S02]  /*3040*/  ULOP3.LUT UR11, UR11, 0x3fff, URZ, 0xc0, !UPT ;  /* 0x00003fff0b0b7892 */ /* 0x000fe4000f8ec0ff */
[----:B------:R-:W-:Y:S02]  /*3050*/  UISETP.LT.AND UP0, UPT, UR5, 0x1, UPT ;  /* 0x000000010500788c */ /* 0x000fe4000bf01270 */
[----:B------:R-:W-:Y:S02]  /*3060*/  ULOP3.LUT UR12, UR12, 0x3fff, URZ, 0xc0, !UPT ;  /* 0x00003fff0c0c7892 */ /* 0x000fe4000f8ec0ff */
[----:B------:R-:W-:Y:S02]  /*3070*/  USEL UR10, UR5, 0x1, !UP0 ;  /* 0x00000001050a7887 */ /* 0x000fe4000c000000 */
[----:B------:R-:W-:Y:S02]  /*3080*/  ULOP3.LUT UR11, UR11, 0x10000, URZ, 0xfc, !UPT ;  /* 0x000100000b0b7892 */ /* 0x000fe4000f8efcff */
[----:B------:R-:W-:-:S02]  /*3090*/  ULOP3.LUT UR12, UR12, 0x10000, URZ, 0xfc, !UPT ;  /* 0x000100000c0c7892 */ /* 0x000fc4000f8efcff */
[----:B------:R-:W-:Y:S02]  /*30a0*/  UIADD3 UR10, UPT, UPT, -UR10, URZ, URZ ;  /* 0x000000ff0a0a7290 */ /* 0x000fe4000fffe1ff */
[----:B--2---:R-:W-:Y:S01]  /*30b0*/  UISETP.GE.AND UP3, UPT, UR4, 0x1, UPT ;  /* 0x000000010400788c */ /* 0x004fe2000bf66270 */
[----:B-1----:R-:W-:-:S15]  /*30c0*/  R2UR UR19, R0 ;  /* 0x00000000001372ca */ /* 0x002fde00000e0000 */
.L_x_62:
[----:B------:R-:W-:Y:S02]  /*30d0*/  LEA R0, R10, UR6, 0x3 ;  /* 0x000000060a007c11 */ /* 0x000fe4000f8e18ff */
[----:B------:R-:W-:Y:S02]  /*30e0*/  SHF.L.U32 R2, R9, 0x1f, RZ ;  /* 0x0000001f09027819 */ /* 0x000fe400000006ff */
[----:B------:R-:W-:Y:S01]  /*30f0*/  PLOP3.LUT P0, PT, PT, PT, UP3, 0x80, 0x8 ;  /* 0x000000000008781c */ /* 0x000fe20003f0f038 */
[----:B------:R-:W-:Y:S01]  /*3100*/  VIADD R3, R0, 0xd0 ;  /* 0x000000d000037836 */ /* 0x000fe20000000000 */
[----:B-1----:R-:W1:Y:S02]  /*3110*/  SYNCS.PHASECHK.TRANS64.TRYWAIT P1, [R0+URZ+0xc0], R2 ;  /* 0x0000c002000075a7 */ /* 0x002e6400080211ff */
[----:B-1--4-:R-:W-:Y:S09]  /*3120*/  @!P1 BRA `(.L_x_56) ;  /* 0x0000006400209947 */ /* 0x012ff20003800000 */
.L_x_149:
[----:B------:R-:W-:Y:S01]  /*3130*/  LEA R4, R10, UR6, 0x4 ;  /* 0x000000060a047c11 */ /* 0x000fe2000f8e20ff */
[----:B------:R-:W-:Y:S01]  /*3140*/  @UP3 ULEA UR4, UR17, UR6, 0x3 ;  /* 0x0000000611043291 */ /* 0x000fe2000f8e18ff */
[----:B------:R-:W-:Y:S01]  /*3150*/  PLOP3.LUT P2, PT, PT, PT, PT, 0x80, 0x8 ;  /* 0x000000000008781c */ /* 0x000fe20003f4f070 */
[----:B------:R-:W-:Y:S01]  /*3160*/  ULEA UR9, UR18, UR6, 0x3 ;  /* 0x0000000612097291 */ /* 0x000fe2000f8e18ff */
[----:B------:R-:W-:Y:S02]  /*3170*/  PRMT R3, RZ, 0x654, R3 ;  /* 0x00000654ff037816 */ /* 0x000fe40000000003 */
[----:B------:R-:W2:Y:S01]  /*3180*/  LDS.128 R4, [R4+0x150] ;  /* 0x0001500004047984 */ /* 0x000ea20000000c00 */
[----:B-1----:R-:W-:Y:S02]  /*3190*/  @P0 SHF.L.U32 R2, R8, 0x1f, RZ ;  /* 0x0000001f08020819 */ /* 0x002fe400000006ff */
[----:B------:R-:W-:Y:S01]  /*31a0*/  SHF.L.U32 R0, R11, 0x1f, RZ ;  /* 0x0000001f0b007819 */ /* 0x000fe200000006ff */
[----:B------:R-:W-:Y:S01]  /*31b0*/  @!PT LDS RZ, [RZ] ;  /* 0x00000000fffff984 */ /* 0x000fe20000000800 */
[----:B------:R-:W-:Y:S01]  /*31c0*/  @!PT LDS RZ, [RZ] ;  /* 0x00000000fffff984 */ /* 0x000fe20000000800 */
[----:B------:R-:W-:Y:S01]  /*31d0*/  @!PT LDS RZ, [RZ] ;  /* 0x00000000fffff984 */ /* 0x000fe20000000800 */
[----:B------:R-:W-:Y:S01]  /*31e0*/  @!PT LDS RZ, [RZ] ;  /* 0x00000000fffff984 */ /* 0x000fe20000000800 */
[----:B------:R1:W-:Y:S06]  /*31f0*/  MEMBAR.ALL.CTA ;  /* 0x0000000000007992 */ /* 0x0003ec0000008000 */
[----:B-1----:R-:W1:Y:S02]  /*3200*/  FENCE.VIEW.ASYNC.S ;  /* 0x00000000000073c6 */ /* 0x002e640000000000 */
[----:B-1----:R1:W-:Y:S01]  /*3210*/  SYNCS.ARRIVE.TRANS64.RED.A1T0 RZ, [R3+URZ], RZ ;  /* 0x000000ff03ff79a7 */ /* 0x0023e200081004ff */
[----:B------:R1:W4:Y:S01]  /*3220*/  @P0 SYNCS.PHASECHK.TRANS64.TRYWAIT P2, [UR4], R2 ;  /* 0x00000002ff0005a7 */ /* 0x0003220008041104 */
[----:B--2---:R-:W-:Y:S01]  /*3230*/  LOP3.LUT P1, RZ, R6, 0x1, RZ, 0xc0, !PT ;  /* 0x0000000106ff7812 */ /* 0x004fe2000782c0ff */
[----:B------:R-:W2:Y:S02]  /*3240*/  SYNCS.PHASECHK.TRANS64.TRYWAIT P0, [UR9+0x100], R0 ;  /* 0x00010000ff0075a7 */ /* 0x000ea40008001109 */
[----:B-12-4-:R-:W-:Y:S10]  /*3250*/  @!P0 BRA `(.L_x_57) ;  /* 0x0000006000e88947 */ /* 0x016ff40003800000 */
.L_x_151:
[----:B------:R-:W-:Y:S01]  /*3260*/  IADD3 R10, PT, PT, R10, 0x1, RZ ;  /* 0x000000010a0a7810 */ /* 0x000fe20007ffe0ff */
[----:B------:R-:W-:Y:S06]  /*3270*/  BRA.U !UP3, `(.L_x_58) ;  /* 0x000000010ba07547 */ /* 0x000fec000b800000 */
[----:B------:R-:W-:Y:S02]  /*3280*/  ULEA.HI UR8, UR18, UR18, URZ, 0x1 ;  /* 0x0000001212087291 */ /* 0x000fe4000f8f08ff */
[----:B------:R-:W-:Y:S02]  /*3290*/  UPLOP3.LUT UP4, UPT, UPT, UPT, UPT, 0x40, 0x4 ;  /* 0x000000000004789c */ /* 0x000fe40003f8e870 */
[----:B------:R-:W-:Y:S02]  /*32a0*/  USHF.L.U32 UR4, UR8, 0x7, URZ ;  /* 0x0000000708047899 */ /* 0x000fe400080006ff */
[----:B------:R-:W-:Y:S02]  /*32b0*/  ULOP3.LUT UR8, UR8, 0xffe, URZ, 0xc0, !UPT ;  /* 0x00000ffe08087892 */ /* 0x000fe4000f8ec0ff */
[----:B------:R-:W-:Y:S02]  /*32c0*/  ULOP3.LUT UR4, UR4, 0xffffff00, URZ, 0xc0, !UPT ;  /* 0xffffff0004047892 */ /* 0x000fe4000f8ec0ff */
[----:B------:R-:W-:-:S02]  /*32d0*/  UIADD3 UR8, UPT, UPT, -UR8, UR18, URZ ;  /* 0x0000001208087290 */ /* 0x000fc4000fffe1ff */
[----:B------:R-:W-:Y:S01]  /*32e0*/  UIADD3 UR4, UPT, UPT, UR19, UR4, URZ ;  /* 0x0000000413047290 */ /* 0x000fe2000fffe0ff */
[----:B------:R-:W-:Y:S01]  /*32f0*/  UMOV UR16, UR10 ;  /* 0x0000000a00107c82 */ /* 0x000fe20008000000 */
[----:B------:R-:W-:Y:S02]  /*3300*/  UMOV UR15, UR5 ;  /* 0x00000005000f7c82 */ /* 0x000fe40008000000 */
[----:B------:R-:W-:Y:S01]  /*3310*/  ULEA UR8, UR8, UR4, 0x14 ;  /* 0x0000000408087291 */ /* 0x000fe2000f8ea0ff */
[----:B------:R-:W-:-:S11]  /*3320*/  UMOV UR14, UR17 ;  /* 0x00000011000e7c82 */ /* 0x000fd60008000000 */
.L_x_61:
[----:B------:R-:W-:Y:S02]  /*3330*/  UIADD3 UR16, UPT, UPT, UR16, 0x1, URZ ;  /* 0x0000000110107890 */ /* 0x000fe4000fffe0ff */
[----:B--2---:R-:W-:Y:S02]  /*3340*/  ULEA UR7, UR14, UR6, 0x3 ;  /* 0x000000060e077291 */ /* 0x004fe4000f8e18ff */
[----:B------:R-:W-:Y:S01]  /*3350*/  UISETP.NE.AND UP0, UPT, UR16, URZ, UPT ;  /* 0x000000ff1000728c */ /* 0x000fe2000bf05270 */
[----:B----4-:R-:W-:Y:S10]  /*3360*/  @P2 BRA `(.L_x_59) ;  /* 0x00000000000c2947 */ /* 0x010ff40003800000 */
[----:B-1----:R-:W-:Y:S04]  /*3370*/  SHF.L.U32 R2, R8, 0x1f, RZ ;  /* 0x0000001f08027819 */ /* 0x002fe800000006ff */
[----:B------:R-:W1:Y:S02]  /*3380*/  SYNCS.PHASECHK.TRANS64.TRYWAIT P0, [UR7], R2 ;  /* 0x00000002ff0075a7 */ /* 0x000e640008001107 */
[----:B-1----:R-:W-:Y:S05]  /*3390*/  @!P0 BRA `(.L_x_60) ;  /* 0x0000006000b08947 */ /* 0x002fea0003800000 */
.L_x_59:
[----:B------:R-:W-:Y:S01]  /*33a0*/  UISETP.NE.AND UP1, UPT, UR15, 0x1, UPT ;  /* 0x000000010f00788c */ /* 0x000fe2000bf25270 */
[----:B------:R-:W-:Y:S01]  /*33b0*/  PLOP3.LUT P2, PT, PT, PT, PT, 0x80, 0x8 ;  /* 0x000000000008781c */ /* 0x000fe20003f4f070 */
[----:B------:R-:W-:Y:S02]  /*33c0*/  UIADD3 UR17, UPT, UPT, UR14, 0x1, URZ ;  /* 0x000000010e117890 */ /* 0x000fe4000fffe0ff */
[----:B------:R-:W-:Y:S02]  /*33d0*/  ULEA UR22, UR14, UR12, 0x9 ;  /* 0x0000000c0e167291 */ /* 0x000fe4000f8e48ff */
[----:B------:R-:W-:Y:S01]  /*33e0*/  UISETP.NE.AND UP2, UPT, UR17, 0x7, UPT ;  /* 0x000000071100788c */ /* 0x000fe2000bf45270 */
[----:B------:R-:W-:Y:S01]  /*33f0*/  PLOP3.LUT P0, PT, PT, PT, UP1, 0x80, 0x8 ;  /* 0x000000000008781c */ /* 0x000fe20003f0f018 */
[----:B------:R-:W-:Y:S02]  /*3400*/  ULEA UR24, UR14, UR11, 0x7 ;  /* 0x0000000b0e187291 */ /* 0x000fe4000f8e38ff */
[----:B------:R-:W-:Y:S02]  /*3410*/  USEL UR13, URZ, 0x1, UP2 ;  /* 0x00000001ff0d7887 */ /* 0x000fe40009000000 */
[----:B------:R-:W-:Y:S02]  /*3420*/  USEL UR17, UR17, URZ, UP2 ;  /* 0x000000ff11117287 */ /* 0x000fe40009000000 */
[----:B------:R-:W-:Y:S02]  /*3430*/  UIADD3 UR7, UPT, UPT, UR7, 0x38, URZ ;  /* 0x0000003807077890 */ /* 0x000fe4000fffe0ff */
[----:B------:R-:W-:Y:S01]  /*3440*/  @UP1 ULEA UR4, UR17, UR6, 0x3 ;  /* 0x0000000611041291 */ /* 0x000fe2000f8e18ff */
[----:B------:R-:W-:Y:S01]  /*3450*/  LOP3.LUT R8, R8, UR13, RZ, 0x3c, !PT ;  /* 0x0000000d08087c12 */ /* 0x000fe2000f8e3cff */
[----:B------:R-:W-:Y:S01]  /*3460*/  UMOV UR23, 0xc0004010 ;  /* 0xc000401000177882 */ /* 0x000fe20000000000 */
[----:B------:R-:W-:Y:S01]  /*3470*/  UMOV UR25, 0xc0004010 ;  /* 0xc000401000197882 */ /* 0x000fe20000000000 */
[----:B------:R-:W-:Y:S01]  /*3480*/  UIADD3 UR15, UPT, UPT, UR15, -0x1, URZ ;  /* 0xffffffff0f0f7890 */ /* 0x000fe2000fffe0ff */
[----:B-1----:R-:W-:Y:S01]  /*3490*/  @P0 SHF.L.U32 R0, R8, 0x1f, RZ ;  /* 0x0000001f08000819 */ /* 0x002fe200000006ff */
[----:B------:R-:W-:Y:S03]  /*34a0*/  UMOV UR14, UR17 ;  /* 0x00000011000e7c82 */ /* 0x000fe60008000000 */
[----:B------:R2:W4:Y:S01]  /*34b0*/  @P0 SYNCS.PHASECHK.TRANS64.TRYWAIT P2, [UR4], R0 ;  /* 0x00000000ff0005a7 */ /* 0x0005220008041104 */
[----:B------:R2:W-:Y:S01]  /*34c0*/  UTCQMMA gdesc[UR24], gdesc[UR22], tmem[UR8], tmem[UR20], idesc[UR21], UP4 ;  /* 0x00ff1416180075ea */ /* 0x0005e2000a000308 */
[----:B------:R-:W-:Y:S01]  /*34d0*/  UPLOP3.LUT UP4, UPT, UPT, UPT, UPT, 0x80, 0x8 ;  /* 0x000000000008789c */ /* 0x000fe20003f8f070 */
[----:B------:R2:W-:Y:S01]  /*34e0*/  UTCBAR [UR7], URZ ;  /* 0x000000ff070073e9 */ /* 0x0005e200080000ff */
[----:B------:R-:W-:Y:S09]  /*34f0*/  BRA.U UP0, `(.L_x_61) ;  /* 0xfffffffd008c7547 */ /* 0x000ff2000b83ffff */
.L_x_58:
[----:B------:R-:W-:Y:S01]  /*3500*/  UIADD3 UR18, UPT, UPT, UR18, 0x1, URZ ;  /* 0x0000000112127890 */ /* 0x000fe2000fffe0ff */
[C---:B------:R-:W-:Y:S01]  /*3510*/  ISETP.NE.AND P0, PT, R10.reuse, 0x2, PT ;  /* 0x000000020a00780c */ /* 0x040fe20003f05270 */
[----:B------:R-:W-:Y:S02]  /*3520*/  UIADD3 UR9, UPT, UPT, UR9, 0xe0, URZ ;  /* 0x000000e009097890 */ /* 0x000fe4000fffe0ff */
[----:B------:R-:W-:Y:S01]  /*3530*/  UISETP.NE.AND UP0, UPT, UR18, 0x4, UPT ;  /* 0x000000041200788c */ /* 0x000fe2000bf05270 */
[----:B-12---:R-:W-:Y:S02]  /*3540*/  SEL R0, RZ, 0x1, P0 ;  /* 0x00000001ff007807 */ /* 0x006fe40000000000 */
[----:B------:R-:W-:Y:S01]  /*3550*/  SEL R10, R10, RZ, P0 ;  /* 0x000000ff0a0a7207 */ /* 0x000fe20000000000 */
[----:B------:R-:W-:Y:S01]  /*3560*/  USEL UR4, URZ, 0x1, UP0 ;  /* 0x00000001ff047887 */ /* 0x000fe20008000000 */
[----:B------:R-:W-:Y:S01]  /*3570*/  LOP3.LUT R9, R9, R0, RZ, 0x3c, !PT ;  /* 0x0000000009097212 */ /* 0x000fe200078e3cff */
[----:B------:R-:W-:Y:S01]  /*3580*/  USEL UR18, UR18, URZ, UP0 ;  /* 0x000000ff12127287 */ /* 0x000fe20008000000 */
[----:B------:R1:W-:Y:S03]  /*3590*/  UTCBAR [UR9], URZ ;  /* 0x000000ff090073e9 */ /* 0x0003e600080000ff */
[----:B------:R-:W-:Y:S01]  /*35a0*/  LOP3.LUT R11, R11, UR4, RZ, 0x3c, !PT ;  /* 0x000000040b0b7c12 */ /* 0x000fe2000f8e3cff */
[----:B------:R-:W-:Y:S07]  /*35b0*/  @P1 BRA `(.L_x_62) ;  /* 0xfffffff800c41947 */ /* 0x000fee000383ffff */
[----:B------:R-:W2:Y:S01]  /*35c0*/  S2UR UR4, SR_CgaCtaId ;  /* 0x00000000000479c3 */ /* 0x000ea20000008800 */
[----:B------:R-:W-:Y:S01]  /*35d0*/  ELECT P0, URZ, PT ;  /* 0x0000000000ff782f */ /* 0x000fe20003800000 */
[----:B------:R-:W-:Y:S01]  /*35e0*/  IMAD.MOV.U32 R0, RZ, RZ, 0x1 ;  /* 0x00000001ff007424 */ /* 0x000fe200078e00ff */
[----:B------:R-:W-:Y:S01]  /*35f0*/  UIADD3 UR6, UPT, UPT, UR6, 0x100, URZ ;  /* 0x0000010006067890 */ /* 0x000fe2000fffe0ff */
[----:B------:R-:W-:Y:S01]  /*3600*/  SHF.L.U32 R2, R11, 0x1f, RZ ;  /* 0x0000001f0b027819 */ /* 0x000fe200000006ff */
[----:B------:R-:W-:-:S03]  /*3610*/  UMOV UR5, 0x40 ;  /* 0x0000004000057882 */ /* 0x000fc60000000000 */
[----:B------:R-:W-:Y:S01]  /*3620*/  UVIRTCOUNT.DEALLOC.SMPOOL 0x80 ;  /* 0x000000800000784c */ /* 0x000fe20000000000 */
[----:B--2---:R-:W-:Y:S02]  /*3630*/  ULEA UR4, UR4, UR5, 0x18 ;  /* 0x0000000504047291 */ /* 0x004fe4000f8ec0ff */
[----:B------:R-:W-:-:S07]  /*3640*/  ULEA UR5, UR18, UR6, 0x3 ;  /* 0x0000000612057291 */ /* 0x000fce000f8e18ff */
[----:B------:R2:W-:Y:S02]  /*3650*/  @P0 STS.U8 [UR4+0x1c], R0 ;  /* 0x00001c00ff000988 */ /* 0x0005e40008000004 */
[----:B------:R-:W3:Y:S02]  /*3660*/  SYNCS.PHASECHK.TRANS64.TRYWAIT P0, [UR5], R2 ;  /* 0x00000002ff0075a7 */ /* 0x000ee40008001105 */
[----:B--23--:R-:W-:Y:S05]  /*3670*/  @!P0 BRA `(.L_x_63) ;  /* 0x0000006000108947 */ /* 0x00cfea0003800000 */
.L_x_154:
[----:B------:R-:W-:-:S04]  /*3680*/  UIADD3 UR7, UPT, UPT, UR18, 0x1, URZ ;  /* 0x0000000112077890 */ /* 0x000fc8000fffe0ff */
[----:B------:R-:W-:-:S04]  /*3690*/  UISETP.NE.AND UP0, UPT, UR7, 0x4, UPT ;  /* 0x000000040700788c */ /* 0x000fc8000bf05270 */
[----:B------:R-:W-:Y:S02]  /*36a0*/  USEL UR8, URZ, 0x1, UP0 ;  /* 0x00000001ff087887 */ /* 0x000fe40008000000 */
[----:B------:R-:W-:-:S04]  /*36b0*/  USEL UR7, UR7, URZ, UP0 ;  /* 0x000000ff07077287 */ /* 0x000fc80008000000 */
[----:B------:R-:W-:Y:S01]  /*36c0*/  ULEA UR5, UR7, UR6, 0x3 ;  /* 0x0000000607057291 */ /* 0x000fe2000f8e18ff */
[----:B--2---:R-:W-:-:S04]  /*36d0*/  LOP3.LUT R2, R11, UR8, RZ, 0x3c, !PT ;  /* 0x000000080b027c12 */ /* 0x004fc8000f8e3cff */
[----:B------:R-:W-:-:S04]  /*36e0*/  SHF.L.U32 R3, R2, 0x1f, RZ ;  /* 0x0000001f02037819 */ /* 0x000fc800000006ff */
[----:B------:R-:W2:Y:S02]  /*36f0*/  SYNCS.PHASECHK.TRANS64.TRYWAIT P0, [UR5], R3 ;  /* 0x00000003ff0075a7 */ /* 0x000ea40008001105 */
[----:B--2---:R-:W-:Y:S05]  /*3700*/  @!P0 BRA `(.L_x_64) ;  /* 0x0000006000048947 */ /* 0x004fea0003800000 */
.L_x_156:
[----:B------:R-:W-:-:S04]  /*3710*/  UIADD3 UR7, UPT, UPT, UR7, 0x1, URZ ;  /* 0x0000000107077890 */ /* 0x000fc8000fffe0ff */
[----:B------:R-:W-:-:S04]  /*3720*/  UISETP.NE.AND UP0, UPT, UR7, 0x4, UPT ;  /* 0x000000040700788c */ /* 0x000fc8000bf05270 */
[----:B------:R-:W-:Y:S02]  /*3730*/  USEL UR8, URZ, 0x1, UP0 ;  /* 0x00000001ff087887 */ /* 0x000fe40008000000 */
[----:B------:R-:W-:-:S04]  /*3740*/  USEL UR7, UR7, URZ, UP0 ;  /* 0x000000ff07077287 */ /* 0x000fc80008000000 */
[----:B------:R-:W-:Y:S01]  /*3750*/  ULEA UR5, UR7, UR6, 0x3 ;  /* 0x0000000607057291 */ /* 0x000fe2000f8e18ff */
[----:B------:R-:W-:-:S04]  /*3760*/  LOP3.LUT R2, R2, UR8, RZ, 0x3c, !PT ;  /* 0x0000000802027c12 */ /* 0x000fc8000f8e3cff */
[----:B--2---:R-:W-:-:S04]  /*3770*/  SHF.L.U32 R3, R2, 0x1f, RZ ;  /* 0x0000001f02037819 */ /* 0x004fc800000006ff */
[----:B------:R-:W2:Y:S02]  /*3780*/  SYNCS.PHASECHK.TRANS64.TRYWAIT P0, [UR5], R3 ;  /* 0x00000003ff0075a7 */ /* 0x000ea40008001105 */
[----:B--2---:R-:W-:Y:S05]  /*3790*/  @!P0 BRA `(.L_x_65) ;  /* 0x0000005c00f88947 */ /* 0x004fea0003800000 */
.L_x_158:
[----:B------:R-:W-:-:S04]  /*37a0*/  UIADD3 UR7, UPT, UPT, UR7, 0x1, URZ ;  /* 0x0000000107077890 */ /* 0x000fc8000fffe0ff */
[----:B------:R-:W-:-:S04]  /*37b0*/  UISETP.NE.AND UP0, UPT, UR7, 0x4, UPT ;  /* 0x000000040700788c */ /* 0x000fc8000bf05270 */
[----:B------:R-:W-:Y:S02]  /*37c0*/  USEL UR5, URZ, 0x1, UP0 ;  /* 0x00000001ff057887 */ /* 0x000fe40008000000 */
[----:B------:R-:W-:-:S04]  /*37d0*/  USEL UR7, UR7, URZ, UP0 ;  /* 0x000000ff07077287 */ /* 0x000fc80008000000 */
[----:B------:R-:W-:Y:S01]  /*37e0*/  ULEA UR7, UR7, UR6, 0x3 ;  /* 0x0000000607077291 */ /* 0x000fe2000f8e18ff */
[----:B------:R-:W-:-:S04]  /*37f0*/  LOP3.LUT R2, R2, UR5, RZ, 0x3c, !PT ;  /* 0x0000000502027c12 */ /* 0x000fc8000f8e3cff */
[----:B------:R-:W-:-:S04]  /*3800*/  SHF.L.U32 R2, R2, 0x1f, RZ ;  /* 0x0000001f02027819 */ /* 0x000fc800000006ff */
[----:B------:R-:W3:Y:S02]  /*3810*/  SYNCS.PHASECHK.TRANS64.TRYWAIT P0, [UR7], R2 ;  /* 0x00000002ff0075a7 */ /* 0x000ee40008001107 */
[----:B---3--:R-:W-:Y:S05]  /*3820*/  @!P0 BRA `(.L_x_66) ;  /* 0x0000005c00ec8947 */ /* 0x008fea0003800000 */
.L_x_160:
[----:B------:R-:W-:Y:S01]  /*3830*/  NOP ;  /* 0x0000000000007918 */ /* 0x000fe20000000000 */
[----:B--2---:R-:W2:Y:S01]  /*3840*/  LDS R0, [UR4+0x14] ;  /* 0x00001404ff007984 */ /* 0x004ea20008000800 */
[----:B------:R-:W-:Y:S01]  /*3850*/  ULOP3.LUT UR6, UR19, 0xffff, URZ, 0xc0, !UPT ;  /* 0x0000ffff13067892 */ /* 0x000fe2000f8ec0ff */
[----:B------:R-:W-:Y:S01]  /*3860*/  UMOV UR8, 0xffff ;  /* 0x0000ffff00087882 */ /* 0x000fe20000000000 */
[----:B------:R-:W-:Y:S02]  /*3870*/  UMOV UR5, 0x1 ;  /* 0x0000000100057882 */ /* 0x000fe40000000000 */
[----:B------:R-:W-:-:S04]  /*3880*/  USHF.R.U32.HI UR6, URZ, 0x5, UR6 ;  /* 0x00000005ff067899 */ /* 0x000fc80008011606 */
[----:B------:R-:W-:Y:S02]  /*3890*/  USHF.L.U32 UR8, UR8, UR6, URZ ;  /* 0x0000000608087299 */ /* 0x000fe400080006ff */
[----:B------:R-:W-:-:S04]  /*38a0*/  USHF.L.U32 UR5, UR5, UR6, URZ ;  /* 0x0000000605057299 */ /* 0x000fc800080006ff */
[----:B--2---:R-:W-:-:S04]  /*38b0*/  LOP3.LUT R0, R0, UR8, RZ, 0xc0, !PT ;  /* 0x0000000800007c12 */ /* 0x004fc8000f8ec0ff */
[----:B------:R-:W-:-:S13]  /*38c0*/  ISETP.NE.AND P0, PT, R0, UR8, PT ;  /* 0x0000000800007c0c */ /* 0x000fda000bf05270 */
[----:B------:R-:W-:Y:S05]  /*38d0*/  @P0 BRA `(.L_x_67) ;  /* 0x0000000000580947 */ /* 0x000fea0003800000 */
[----:B------:R-:W2:Y:S02]  /*38e0*/  LDS R0, [UR4+0x18] ;  /* 0x00001804ff007984 */ /* 0x000ea40008000800 */
[----:B--2---:R-:W-:-:S04]  /*38f0*/  LOP3.LUT R0, R0, UR5, RZ, 0xc0, !PT ;  /* 0x0000000500007c12 */ /* 0x004fc8000f8ec0ff */
[----:B------:R-:W-:-:S13]  /*3900*/  ISETP.NE.AND P0, PT, R0, UR5, PT ;  /* 0x0000000500007c0c */ /* 0x000fda000bf05270 */
[----:B------:R-:W-:Y:S05]  /*3910*/  @P0 BRA `(.L_x_68) ;  /* 0x00000000003c0947 */ /* 0x000fea0003800000 */
[----:B------:R-:W2:Y:S01]  /*3920*/  S2R R2, SR_LANEID ;  /* 0x0000000000027919 */ /* 0x000ea20000000000 */
[----:B------:R-:W-:Y:S01]  /*3930*/  ULOP3.LUT UR8, URZ, UR8, URZ, 0x33, !UPT ;  /* 0x00000008ff087292 */ /* 0x000fe2000f8e33ff */
[----:B------:R-:W-:Y:S02]  /*3940*/  VOTEU.ANY UR7, UPT, PT ;  /* 0x0000000000077886 */ /* 0x000fe400038e0100 */
[----:B------:R-:W-:-:S03]  /*3950*/  UFLO.U32 UR7, UR7 ;  /* 0x00000007000772bd */ /* 0x000fc600080e0000 */
[----:B------:R-:W-:-:S04]  /*3960*/  IMAD.U32 R0, RZ, RZ, UR8 ;  /* 0x00000008ff007e24 */ /* 0x000fc8000f8e00ff */
[----:B------:R3:W1:Y:S02]  /*3970*/  REDUX UR6, R0 ;  /* 0x00000000000673c4 */ /* 0x0006640000000000 */
[----:B------:R1:W-:Y:S01]  /*3980*/  UTCATOMSWS.AND URZ, UR8 ;  /* 0x0000000800ff79e3 */ /* 0x0003e20008000000 */
[----:B--2---:R-:W-:Y:S02]  /*3990*/  ISETP.EQ.U32.AND P0, PT, R2, UR7, PT ;  /* 0x0000000702007c0c */ /* 0x004fe4000bf02070 */
[----:B---3--:R-:W-:Y:S02]  /*39a0*/  LOP3.LUT R0, RZ, UR5, RZ, 0x33, !PT ;  /* 0x00000005ff007c12 */ /* 0x008fe4000f8e33ff */
[----:B-1----:R-:W-:Y:S02]  /*39b0*/  MOV R2, UR6 ;  /* 0x0000000600027c02 */ /* 0x002fe40008000f00 */
[----:B------:R-:W1:Y:S07]  /*39c0*/  REDUX UR5, R0 ;  /* 0x00000000000573c4 */ /* 0x000e6e0000000000 */
[----:B------:R2:W-:Y:S01]  /*39d0*/  @P0 ATOMS.AND RZ, [UR4+0x14], R2 ;  /* 0x00001402ffff098c */ /* 0x0005e2000a800004 */
[----:B-1----:R-:W-:-:S05]  /*39e0*/  IMAD.U32 R0, RZ, RZ, UR5 ;  /* 0x00000005ff007e24 */ /* 0x002fca000f8e00ff */
[----:B------:R2:W-:Y:S01]  /*39f0*/  @P0 ATOMS.AND RZ, [UR4+0x18], R0 ;  /* 0x00001800ffff098c */ /* 0x0005e2000a800004 */
[----:B------:R-:W-:Y:S05]  /*3a00*/  BRA `(.L_x_69) ;  /* 0x0000000000147947 */ /* 0x000fea0003800000 */
.L_x_68:
[----:B------:R-:W-:Y:S02]  /*3a10*/  MOV R2, 0x3a30 ;  /* 0x00003a3000027802 */ /* 0x000fe40000000f00 */
[----:B-1--45:R-:W-:Y:S05]  /*3a20*/  CALL.REL.NOINC `($__internal_0_$__cuda_sm10x_tcgen05_guardrail_trap_col_being_dealloced_not_returned_by_alloc) ;  /* 0x0000006000d07944 */ /* 0x032fea0003c00000 */
[----:B------:R-:W-:Y:S05]  /*3a30*/  BRA `(.L_x_69) ;  /* 0x0000000000087947 */ /* 0x000fea0003800000 */
.L_x_67:
[----:B------:R-:W-:Y:S02]  /*3a40*/  MOV R2, 0x3a60 ;  /* 0x00003a6000027802 */ /* 0x000fe40000000f00 */
[----:B-1--45:R-:W-:Y:S05]  /*3a50*/  CALL.REL.NOINC `($__internal_2_$__cuda_sm10x_tcgen05_guardrail_trap_unallocated_columns_being_dealloced) ;  /* 0x0000006000dc7944 */ /* 0x032fea0003c00000 */
.L_x_69:
[----:B------:R-:W-:Y:S01]  /*3a60*/  NOP ;  /* 0x0000000000007918 */ /* 0x000fe20000000000 */
[----:B------:R-:W-:Y:S05]  /*3a70*/  EXIT ;  /* 0x000000000000794d */ /* 0x000fea0003800000 */
.L_x_51:
[----:B------:R-:W-:-:S09]  /*3a80*/  UISETP.NE.OR UP2, UPT, UR8, 0x3, !UP2 ;  /* 0x000000030800788c */ /* 0x000fd2000d745670 */
[----:B------:R-:W-:Y:S05]  /*3a90*/  BRA.U UP2, `(.L_x_70) ;  /* 0x0000001102087547 */ /* 0x000fea000b800000 */
[----:B------:R-:W1:Y:S01]  /*3aa0*/  LDC R0, c[0x0][0xb30] ;  /* 0x0002cc00ff007b82 */ /* 0x000e620000000800 */
[----:B------:R-:W2:Y:S01]  /*3ab0*/  LDCU.64 UR8, c[0x0][0x888] ;  /* 0x00011100ff0877ac */ /* 0x000ea20008000a00 */
[----:B------:R-:W-:Y:S02]  /*3ac0*/  HFMA2 R27, -RZ, RZ, 0, 0 ;  /* 0x00000000ff1b7431 */ /* 0x000fe400000001ff */
[----:B------:R-:W-:Y:S01]  /*3ad0*/  IMAD.MOV.U32 R29, RZ, RZ, 0x1 ;  /* 0x00000001ff1d7424 */ /* 0x000fe200078e00ff */
[----:B------:R-:W-:Y:S01]  /*3ae0*/  MOV R25, 0x1000 ;  /* 0x0000100000197802 */ /* 0x000fe20000000f00 */
[----:B------:R-:W4:Y:S01]  /*3af0*/  LDCU.64 UR4, c[0x0][0x890] ;  /* 0x00011200ff0477ac */ /* 0x000f220008000a00 */
[----:B------:R-:W-:Y:S01]  /*3b00*/  IMAD.MOV.U32 R28, RZ, RZ, RZ ;  /* 0x000000ffff1c7224 */ /* 0x000fe200078e00ff */
[----:B------:R-:W3:Y:S01]  /*3b10*/  LDC R24, c[0x0][0x370] ;  /* 0x0000dc00ff187b82 */ /* 0x000ee20000000800 */
[----:B------:R-:W-:Y:S01]  /*3b20*/  UMOV UR7, 0x400 ;  /* 0x0000040000077882 */ /* 0x000fe20000000000 */
[----:B------:R-:W-:-:S02]  /*3b30*/  UPLOP3.LUT UP1, UPT, UPT, UPT, UPT, 0x40, 0x4 ;  /* 0x000000000004789c */ /* 0x000fc40003f2e870 */
[----:B------:R-:W-:-:S04]  /*3b40*/  ULEA UR7, UR37, UR7, 0x18 ;  /* 0x0000000725077291 */ /* 0x000fc8000f8ec0ff */
[----:B------:R-:W3:Y:S01]  /*3b50*/  LDC R3, c[0x0][0xb0c] ;  /* 0x0002c300ff037b82 */ /* 0x000ee20000000800 */
[----:B------:R-:W-:Y:S02]  /*3b60*/  UIADD3 UR13, UPT, UPT, UR7, 0x88, URZ ;  /* 0x00000088070d7890 */ /* 0x000fe4000fffe0ff */
[----:B--2---:R-:W-:Y:S02]  /*3b70*/  UISETP.NE.U32.AND UP2, UPT, UR8, URZ, UPT ;  /* 0x000000ff0800728c */ /* 0x004fe4000bf45070 */
[----:B------:R-:W-:Y:S02]  /*3b80*/  UIADD3 UR33, UPT, UPT, UR7, 0x70, URZ ;  /* 0x0000007007217890 */ /* 0x000fe4000fffe0ff */
[----:B----4-:R-:W-:Y:S01]  /*3b90*/  UISETP.NE.U32.AND UP3, UPT, UR4, URZ, UPT ;  /* 0x000000ff0400728c */ /* 0x010fe2000bf65070 */
[----:B------:R-:W2:Y:S01]  /*3ba0*/  LDC R18, c[0x0][0xb20] ;  /* 0x0002c800ff127b82 */ /* 0x000ea20000000800 */
[----:B-1----:R-:W-:Y:S01]  /*3bb0*/  ISETP.NE.AND P1, PT, R0, 0x1, PT ;  /* 0x000000010000780c */ /* 0x002fe20003f25270 */
[----:B------:R-:W-:-:S02]  /*3bc0*/  UISETP.NE.AND.EX UP2, UPT, UR9, URZ, UPT, UP2 ;  /* 0x000000ff0900728c */ /* 0x000fc4000bf45320 */
[----:B------:R-:W-:Y:S02]  /*3bd0*/  UIADD3 UR25, UPT, UPT, UR7, 0x78, URZ ;  /* 0x0000007807197890 */ /* 0x000fe4000fffe0ff */
[----:B------:R-:W-:Y:S02]  /*3be0*/  UIADD3 UR17, UPT, UPT, UR7, 0x80, URZ ;  /* 0x0000008007117890 */ /* 0x000fe4000fffe0ff */
[----:B------:R-:W1:Y:S01]  /*3bf0*/  LDC.64 R30, c[0x0][0x348] ;  /* 0x0000d200ff1e7b82 */ /* 0x000e620000000a00 */
[----:B------:R-:W-:Y:S02]  /*3c00*/  UPRMT UR13, UR37, 0x654, UR13 ;  /* 0x00000654250d7896 */ /* 0x000fe4000800000d */
[----:B------:R-:W-:-:S05]  /*3c10*/  UISETP.NE.AND.EX UP3, UPT, UR5, URZ, UPT, UP3 ;  /* 0x000000ff0500728c */ /* 0x000fca000bf65330 */
[----:B------:R-:W4:Y:S08]  /*3c20*/  LDC.64 R16, c[0x0][0xb10] ;  /* 0x0002c400ff107b82 */ /* 0x000f300000000a00 */
[----:B------:R-:W1:Y:S08]  /*3c30*/  LDC.64 R6, c[0x0][0xb18] ;  /* 0x0002c600ff067b82 */ /* 0x000e700000000a00 */
[----:B------:R-:W1:Y:S08]  /*3c40*/  LDC.64 R4, c[0x0][0xb28] ;  /* 0x0002ca00ff047b82 */ /* 0x000e700000000a00 */
[----:B--23--:R-:W1:Y:S02]  /*3c50*/  LDC R19, c[0x0][0x374] ;  /* 0x0000dd00ff137b82 */ /* 0x00ce640000000800 */
.L_x_81:
[C---:B------:R-:W-:Y:S02]  /*3c60*/  LEA R0, R28.reuse, UR7, 0x3 ;  /* 0x000000071c007c11 */ /* 0x040fe4000f8e18ff */
[----:B------:R-:W-:Y:S02]  /*3c70*/  SHF.L.U32 R2, R27, 0x1f, RZ ;  /* 0x0000001f1b027819 */ /* 0x000fe400000006ff */
[----:B------:R-:W-:Y:S02]  /*3c80*/  LEA R20, R28, UR7, 0x4 ;  /* 0x000000071c147c11 */ /* 0x000fe4000f8e20ff */
[----:B--2---:R-:W2:Y:S02]  /*3c90*/  SYNCS.PHASECHK.TRANS64.TRYWAIT P0, [R0+URZ+0xc0], R2 ;  /* 0x0000c002000075a7 */ /* 0x004ea400080011ff */
[----:B--2---:R-:W-:Y:S05]  /*3ca0*/  @!P0 BRA `(.L_x_71) ;  /* 0x0000005800e48947 */ /* 0x004fea0003800000 */
.L_x_161:
[----:B------:R-:W-:Y:S01]  /*3cb0*/  ISETP.GE.AND P0, PT, R40, 0x1, PT ;  /* 0x000000012800780c */ /* 0x000fe20003f06270 */
[----:B------:R-:W3:Y:S01]  /*3cc0*/  LDS.128 R20, [R20+0x150] ;  /* 0x0001500014147984 */ /* 0x000ee20000000c00 */
[----:B--2---:R-:W-:Y:S01]  /*3cd0*/  VIADD R0, R0, 0xd0 ;  /* 0x000000d000007836 */ /* 0x004fe20000000000 */
[----:B------:R-:W-:Y:S01]  /*3ce0*/  @!PT LDS RZ, [RZ] ;  /* 0x00000000fffff984 */ /* 0x000fe20000000800 */
[----:B------:R-:W-:Y:S01]  /*3cf0*/  @!PT LDS RZ, [RZ] ;  /* 0x00000000fffff984 */ /* 0x000fe20000000800 */
[----:B------:R-:W-:Y:S01]  /*3d00*/  @!PT LDS RZ, [RZ] ;  /* 0x00000000fffff984 */ /* 0x000fe20000000800 */
[----:B------:R-:W-:Y:S01]  /*3d10*/  @!PT LDS RZ, [RZ] ;  /* 0x00000000fffff984 */ /* 0x000fe20000000800 */
[----:B------:R2:W-:Y:S06]  /*3d20*/  MEMBAR.ALL.CTA ;  /* 0x0000000000007992 */ /* 0x0005ec0000008000 */
[----:B--2---:R-:W2:Y:S01]  /*3d30*/  FENCE.VIEW.ASYNC.S ;  /* 0x00000000000073c6 */ /* 0x004ea20000000000 */
[----:B------:R-:W-:Y:S04]  /*3d40*/  PRMT R0, RZ, 0x654, R0 ;  /* 0x00000654ff007816 */ /* 0x000fe80000000000 */
[----:B--2---:R2:W-:Y:S01]  /*3d50*/  SYNCS.ARRIVE.TRANS64.RED.A1T0 RZ, [R0+URZ], RZ ;  /* 0x000000ff00ff79a7 */ /* 0x0045e200081004ff */
[----:B---3--:R-:W-:Y:S11]  /*3d60*/  LOP3.LUT P3, RZ, R22, 0x1, RZ, 0xc0, !PT ;  /* 0x0000000116ff7812 */ /* 0x008ff6000786c0ff */
[----:B------:R-:W-:Y:S02]  /*3d70*/  @!UPT UIADD3 URZ, UPT, UPT, URZ, URZ, URZ ;  /* 0x000000fffffff290 */ /* 0x000fe4000fffe0ff */
[----:B------:R-:W-:Y:S02]  /*3d80*/  @P3 MOV R11, R20 ;  /* 0x00000014000b3202 */ /* 0x000fe40000000f00 */
[----:B------:R-:W-:Y:S01]  /*3d90*/  @P3 LOP3.LUT R10, R21, 0xffff, RZ, 0xc0, !PT ;  /* 0x0000ffff150a3812 */ /* 0x000fe200078ec0ff */
[----:B--2---:R-:W-:Y:S06]  /*3da0*/  @!P0 BRA `(.L_x_72) ;  /* 0x0000000000a48947 */ /* 0x004fec0003800000 */
[-C--:B-1----:R-:W-:Y:S01]  /*3db0*/  IMAD.HI.U32 R0, R19, R7.reuse, RZ ;  /* 0x0000000713007227 */ /* 0x082fe200078e00ff */
[----:B------:R-:W-:Y:S02]  /*3dc0*/  ISETP.NE.AND P0, PT, R6, 0x1, PT ;  /* 0x000000010600780c */ /* 0x000fe40003f05270 */
[----:B------:R-:W-:Y:S01]  /*3dd0*/  ISETP.NE.AND P2, PT, R40, 0x1, PT ;  /* 0x000000012800780c */ /* 0x000fe20003f45270 */
[----:B----4-:R-:W-:Y:S01]  /*3de0*/  IMAD.HI.U32 R9, R24, R16, RZ ;  /* 0x0000001018097227 */ /* 0x010fe200078e00ff */
[----:B------:R-:W-:Y:S02]  /*3df0*/  SHF.R.U32.HI R0, RZ, R18, R0 ;  /* 0x00000012ff007219 */ /* 0x000fe40000011600 */
[----:B------:R-:W-:Y:S01]  /*3e00*/  ISETP.NE.AND P4, PT, R3, 0x1, PT ;  /* 0x000000010300780c */ /* 0x000fe20003f85270 */
[----:B------:R-:W-:Y:S01]  /*3e10*/  IMAD.HI.U32 R13, R10, R7, RZ ;  /* 0x000000070a0d7227 */ /* 0x000fe200078e00ff */
[----:B------:R-:W-:Y:S02]  /*3e20*/  SHF.R.U32.HI R9, RZ, R17, R9 ;  /* 0x00000011ff097219 */ /* 0x000fe40000011609 */
[----:B------:R-:W-:Y:S01]  /*3e30*/  SEL R0, R19, R0, !P0 ;  /* 0x0000000013007207 */ /* 0x000fe20004000000 */
[----:B------:R-:W-:Y:S01]  /*3e40*/  IMAD.HI.U32 R12, R11, R16, RZ ;  /* 0x000000100b0c7227 */ /* 0x000fe200078e00ff */
[----:B------:R-:W-:Y:S03]  /*3e50*/  SEL R9, R24, R9, !P4 ;  /* 0x0000000918097207 */ /* 0x000fe60006000000 */
[-C--:B------:R-:W-:Y:S01]  /*3e60*/  IMAD.HI.U32 R8, R0, R4.reuse, RZ ;  /* 0x0000000400087227 */ /* 0x080fe200078e00ff */
[----:B------:R-:W-:Y:S03]  /*3e70*/  SHF.R.U32.HI R12, RZ, R17, R12 ;  /* 0x00000011ff0c7219 */ /* 0x000fe6000001160c */
[----:B------:R-:W-:Y:S01]  /*3e80*/  IMAD.HI.U32 R2, R9, R4, RZ ;  /* 0x0000000409027227 */ /* 0x000fe200078e00ff */
[-C--:B------:R-:W-:Y:S02]  /*3e90*/  @P2 SHF.R.U32.HI R0, RZ, R5.reuse, R8 ;  /* 0x00000005ff002219 */ /* 0x080fe40000011608 */
[----:B------:R-:W-:Y:S02]  /*3ea0*/  SHF.R.U32.HI R8, RZ, R18, R13 ;  /* 0x00000012ff087219 */ /* 0x000fe4000001160d */
[----:B------:R-:W-:Y:S01]  /*3eb0*/  @P2 SHF.R.U32.HI R9, RZ, R5, R2 ;  /* 0x00000005ff092219 */ /* 0x000fe20000011602 */
[----:B------:R-:W-:Y:S01]  /*3ec0*/  IMAD R0, R40, R0, RZ ;  /* 0x0000000028007224 */ /* 0x000fe200078e02ff */
[----:B------:R-:W-:Y:S02]  /*3ed0*/  SEL R8, R10, R8, !P0 ;  /* 0x000000080a087207 */ /* 0x000fe40004000000 */
[----:B------:R-:W-:Y:S01]  /*3ee0*/  SEL R2, R11, R12, !P4 ;  /* 0x0000000c0b027207 */ /* 0x000fe20006000000 */
[----:B------:R-:W-:Y:S01]  /*3ef0*/  IMAD R12, R40, R9, RZ ;  /* 0x00000009280c7224 */ /* 0x000fe200078e02ff */
[C---:B------:R-:W-:Y:S01]  /*3f00*/  ISETP.GE.AND P0, PT, R8.reuse, R0, PT ;  /* 0x000000000800720c */ /* 0x040fe20003f06270 */
[----:B------:R-:W-:Y:S03]  /*3f10*/  IMAD.HI.U32 R0, R8, R4, RZ ;  /* 0x0000000408007227 */ /* 0x000fe600078e00ff */
[----:B------:R-:W-:Y:S02]  /*3f20*/  ISETP.GE.OR P0, PT, R2, R12, P0 ;  /* 0x0000000c0200720c */ /* 0x000fe40000706670 */
[-C--:B------:R-:W-:Y:S04]  /*3f30*/  SHF.R.U32.HI R0, RZ, R5.reuse, R0 ;  /* 0x00000005ff007219 */ /* 0x080fe80000011600 */
[----:B------:R-:W-:Y:S05]  /*3f40*/  SEL R13, R8, R0, !P2 ;  /* 0x00000000080d7207 */ /* 0x000fea0005000000 */
[----:B------:R-:W-:Y:S02]  /*3f50*/  IMAD.MOV R12, RZ, RZ, -R13 ;  /* 0x000000ffff0c7224 */ /* 0x000fe400078e0a0d */
[----:B------:R-:W-:Y:S04]  /*3f60*/  @!P0 IMAD.HI.U32 R0, R2, R4, RZ ;  /* 0x0000000402008227 */ /* 0x000fe800078e00ff */
[----:B------:R-:W-:Y:S01]  /*3f70*/  IMAD R12, R40, R12, R8 ;  /* 0x0000000c280c7224 */ /* 0x000fe200078e0208 */
[----:B------:R-:W-:Y:S04]  /*3f80*/  @!P0 SHF.R.U32.HI R0, RZ, R5, R0 ;  /* 0x00000005ff008219 */ /* 0x000fe80000011600 */
[----:B------:R-:W-:Y:S04]  /*3f90*/  @!P0 SEL R0, R2, R0, !P2 ;  /* 0x0000000002008207 */ /* 0x000fe80005000000 */
[----:B------:R-:W-:Y:S01]  /*3fa0*/  @!P0 IADD3 R13, PT, PT, R13, -R0, RZ ;  /* 0x800000000d0d8210 */ /* 0x000fe20007ffe0ff */
[----:B------:R-:W-:Y:S01]  /*3fb0*/  @!P0 IMAD R0, R9, R12, R0 ;  /* 0x0000000c09008224 */ /* 0x000fe200078e0200 */
[----:B------:R-:W-:Y:S01]  /*3fc0*/  IADD3 R9, PT, PT, -R8, RZ, RZ ;  /* 0x000000ff08097210 */ /* 0x000fe20007ffe1ff */
[--C-:B------:R-:W-:Y:S02]  /*3fd0*/  IMAD.MOV R12, RZ, RZ, -R2.reuse ;  /* 0x000000ffff0c7224 */ /* 0x100fe400078e0a02 */
[----:B------:R-:W-:Y:S02]  /*3fe0*/  @!P0 IMAD R8, R13, R40, R2 ;  /* 0x000000280d088224 */ /* 0x000fe400078e0202 */
[----:B------:R-:W-:Y:S02]  /*3ff0*/  @!P0 IMAD.MOV.U32 R2, RZ, RZ, R0 ;  /* 0x000000ffff028224 */ /* 0x000fe400078e0000 */
[----:B------:R-:W-:Y:S02]  /*4000*/  IMAD R11, R3, R12, R11 ;  /* 0x0000000c030b7224 */ /* 0x000fe400078e020b */
[----:B------:R-:W-:Y:S02]  /*4010*/  IMAD R10, R6, R9, R10 ;  /* 0x00000009060a7224 */ /* 0x000fe400078e020a */
[----:B------:R-:W-:Y:S02]  /*4020*/  IMAD R11, R2, R3, R11 ;  /* 0x00000003020b7224 */ /* 0x000fe400078e020b */
[----:B------:R-:W-:Y:S02]  /*4030*/  IMAD R10, R8, R6, R10 ;  /* 0x00000006080a7224 */ /* 0x000fe400078e020a */
.L_x_72:
[----:B------:R-:W-:Y:S05]  /*4040*/  BRA.U UP1, `(.L_x_73) ;  /* 0x0000000101107547 */ /* 0x000fea000b800000 */
[----:B------:R-:W-:Y:S04]  /*4050*/  MOV R2, UR6 ;  /* 0x0000000600027c02 */ /* 0x000fe80008000f00 */
[----:B------:R-:W-:Y:S04]  /*4060*/  SHF.L.U32 R2, R2, 0x1f, RZ ;  /* 0x0000001f02027819 */ /* 0x000fe800000006ff */
[----:B------:R-:W2:Y:S02]  /*4070*/  SYNCS.PHASECHK.TRANS64.TRYWAIT P0, [UR7+0xb8], R2 ;  /* 0x0000b802ff0075a7 */ /* 0x000ea40008001107 */
[----:B--2---:R-:W-:Y:S05]  /*4080*/  @!P0 BRA `(.L_x_74) ;  /* 0x0000005800008947 */ /* 0x004fea0003800000 */
.L_x_73:
[----:B------:R-:W-:Y:S02]  /*4090*/  R2UR UR35, R15 ;  /* 0x000000000f2372ca */ /* 0x000fe400000e0000 */
[----:B------:R-:W-:Y:S02]  /*40a0*/  R2UR UR34, R14 ;  /* 0x000000000e2272ca */ /* 0x000fe400000e0000 */
[----:B------:R-:W-:Y:S02]  /*40b0*/  ISETP.NE.U32.AND P2, PT, RZ, UR4, PT ;  /* 0x00000004ff007c0c */ /* 0x000fe4000bf45070 */
[----:B------:R-:W-:Y:S02]  /*40c0*/  SHF.L.U32 R14, R29, 0x1f, RZ ;  /* 0x0000001f1d0e7819 */ /* 0x000fe400000006ff */
[----:B------:R-:W-:Y:S05]  /*40d0*/  ISETP.NE.AND.EX P2, PT, RZ, UR5, PT, P2 ;  /* 0x00000005ff007c0c */ /* 0x000fea000bf45320 */
[----:B------:R-:W-:Y:S02]  /*40e0*/  USHF.L.U32 UR35, UR35, 0x6, URZ ;  /* 0x0000000623237899 */ /* 0x000fe400080006ff */
[----:B------:R-:W-:Y:S01]  /*40f0*/  USHF.L.U32 UR34, UR34, 0x8, URZ ;  /* 0x0000000822227899 */ /* 0x000fe200080006ff */
[----:B------:R-:W-:Y:S11]  /*4100*/  BRA.U !UP3, `(.L_x_75) ;  /* 0x000000010b347547 */ /* 0x000ff6000b800000 */
[----:B------:R-:W-:Y:S01]  /*4110*/  UPLOP3.LUT UP0, UPT, UPT, UPT, UP2, 0x80, 0x8 ;  /* 0x000000000008789c */ /* 0x000fe20003f0f020 */
[----:B--2---:R-:W-:Y:S02]  /*4120*/  HFMA2 R0, -RZ, RZ, 0, 5.9604644775390625e-08 ;  /* 0x00000001ff007431 */ /* 0x004fe400000001ff */
[----:B------:R-:W-:Y:S03]  /*4130*/  IMAD.MOV.U32 R96, RZ, RZ, 0x1 ;  /* 0x00000001ff607424 */ /* 0x000fe600078e00ff */
[----:B------:R-:W-:Y:S05]  /*4140*/  PLOP3.LUT P0, PT, PT, PT, UP0, 0x80, 0x8 ;  /* 0x000000000008781c */ /* 0x000fea0003f0f008 */
[----:B------:R-:W2:Y:S01]  /*4150*/  @UP0 LDCU.64 UR10, c[0x0][0x888] ;  /* 0x00011100ff0a07ac */ /* 0x000ea20008000a00 */
[----:B------:R-:W-:Y:S07]  /*4160*/  @UP0 UIMAD UR8, UR36, UR4, URZ ;  /* 0x00000004240802a4 */ /* 0x000fee000f8e02ff */
[----:B------:R-:W-:Y:S01]  /*4170*/  @!P0 PRMT R96, R0, 0x7610, R96 ;  /* 0x0000761000608816 */ /* 0x000fe20000000060 */
[----:B--2---:R-:W-:Y:S03]  /*4180*/  @UP0 UIMAD.WIDE UR10, UR8, 0x4, UR10 ;  /* 0x00000004080a08a5 */ /* 0x004fe6000f8e020a */
[----:B------:R-:W2:Y:S03]  /*4190*/  @!UP0 LDCU UR8, c[0x0][0x880] ;  /* 0x00011000ff0887ac */ /* 0x000ea60008000800 */
[----:B------:R-:W-:Y:S01]  /*41a0*/  IMAD.U32 R8, RZ, RZ, UR10 ;  /* 0x0000000aff087e24 */ /* 0x000fe2000f8e00ff */
[----:B------:R-:W-:Y:S05]  /*41b0*/  MOV R9, UR11 ;  /* 0x0000000b00097c02 */ /* 0x000fea0008000f00 */
[----:B-----5:R3:W5:Y:S02]  /*41c0*/  @P0 LDG.E R49, desc[UR46][R8.64] ;  /* 0x0000002e08310981 */ /* 0x020764000c1e1900 */
[----:B--23--:R-:W-:Y:S07]  /*41d0*/  @!P0 IMAD.U32 R49, RZ, RZ, UR8 ;  /* 0x00000008ff318e24 */ /* 0x00cfee000f8e00ff */
.L_x_75:
[----:B-----5:R-:W-:Y:S01]  /*41e0*/  @!P2 FSETP.EQ.AND P0, PT, R49, RZ, PT ;  /* 0x000000ff3100a20b */ /* 0x020fe20003f02000 */
[----:B------:R-:W-:Y:S01]  /*41f0*/  @!UPT UIADD3 URZ, UPT, UPT, URZ, URZ, URZ ;  /* 0x000000fffffff290 */ /* 0x000fe2000fffe0ff */
[----:B------:R-:W-:Y:S11]  /*4200*/  @!P2 BRA `(.L_x_76) ;  /* 0x000000000014a947 */ /* 0x000ff60003800000 */
[----:B------:R-:W-:Y:S02]  /*4210*/  LOP3.LUT P2, RZ, R96, 0xff, RZ, 0xc0, !PT ;  /* 0x000000ff60ff7812 */ /* 0x000fe4000784c0ff */
[----:B------:R-:W-:Y:S04]  /*4220*/  PLOP3.LUT P0, PT, PT, PT, UP0, 0x80, 0x8 ;  /* 0x000000000008781c */ /* 0x000fe80003f0f008 */
[----:B------:R-:W-:Y:S07]  /*4230*/  PLOP3.LUT P0, PT, P0, PT, PT, 0x8, 0x80 ;  /* 0x000000000080781c */ /* 0x000fee000070e170 */
[----:B------:R-:W-:Y:S11]  /*4240*/  @P2 FSETP.EQ.AND P0, PT, R49, RZ, PT ;  /* 0x000000ff3100220b */ /* 0x000ff60003f02000 */
[----:B------:R-:W-:Y:S02]  /*4250*/  @!UPT UIADD3 URZ, UPT, UPT, URZ, URZ, URZ ;  /* 0x000000fffffff290 */ /* 0x000fe4000fffe0ff */
.L_x_76:
[----:B------:R-:W3:Y:S01]  /*4260*/  SYNCS.PHASECHK.TRANS64.TRYWAIT P2, [UR7+0x90], R14 ;  /* 0x0000900eff0075a7 */ /* 0x000ee20008041107 */
[----:B------:R-:W-:Y:S04]  /*4270*/  ELECT P4, URZ, PT ;  /* 0x0000000000ff782f */ /* 0x000fe80003880000 */
[----:B------:R-:W-:Y:S11]  /*4280*/  PLOP3.LUT P4, PT, P0, P4, PT, 0xf2, 0x2f ;  /* 0x00000000002f781c */ /* 0x000ff60000789e72 */
[----:B------:R-:W-:Y:S02]  /*4290*/  @!UPT UIADD3 URZ, UPT, UPT, URZ, URZ, URZ ;  /* 0x000000fffffff290 */ /* 0x000fe4000fffe0ff */
[----:B-1----:R-:W-:Y:S05]  /*42a0*/  @!P4 IADD3 R8, P0, PT, R30, 0x580, RZ ;  /* 0x000005801e08c810 */ /* 0x002fea0007f1e0ff */
[----:B--2---:R-:W-:Y:S01]  /*42b0*/  @!P4 IMAD.X R2, RZ, RZ, R31, P0 ;  /* 0x000000ffff02c224 */ /* 0x004fe200000e061f */
[----:B---3--:R-:W-:Y:S07]  /*42c0*/  @!P2 BRA `(.L_x_77) ;  /* 0x000000540088a947 */ /* 0x008fee0003800000 */
.L_x_164:
[----:B------:R-:W-:Y:S01]  /*42d0*/  @!P4 R2UR UR8, R2 ;  /* 0x000000000208c2ca */ /* 0x000fe200000e0000 */
[----:B------:R-:W-:Y:S01]  /*42e0*/  VOTEU.ALL UP1, P4 ;  /* 0x0000000000ff7886 */ /* 0x000fe20002020000 */
[----:B------:R-:W-:Y:S01]  /*42f0*/  @!P4 R2UR UR9, R8 ;  /* 0x000000000809c2ca */ /* 0x000fe200000e0000 */
[----:B-1----:R-:W-:Y:S01]  /*4300*/  @!P4 IMAD.MOV.U32 R0, RZ, RZ, 0x1000 ;  /* 0x00001000ff00c424 */ /* 0x002fe200078e00ff */
[----:B------:R-:W-:Y:S01]  /*4310*/  UMOV UR10, 0x0 ;  /* 0x00000000000a7882 */ /* 0x000fe20000000000 */
[----:B------:R-:W-:Y:S01]  /*4320*/  UMOV UR11, 0x10000000 ;  /* 0x10000000000b7882 */ /* 0x000fe20000000000 */
[----:B------:R-:W-:Y:S01]  /*4330*/  @!UP1 UIADD3 UR32, UPT, UPT, UR7, 0x200, URZ ;  /* 0x0000020007209890 */ /* 0x000fe2000fffe0ff */
[----:B------:R-:W-:Y:S06]  /*4340*/  VOTEU.ALL UP1, P4 ;  /* 0x0000000000ff7886 */ /* 0x000fec0002020000 */
[----:B------:R-:W-:Y:S01]  /*4350*/  IMAD.U32 R9, RZ, RZ, UR8 ;  /* 0x00000008ff097e24 */ /* 0x000fe2000f8e00ff */
[----:B------:R-:W-:Y:S01]  /*4360*/  UPRMT UR8, UR37, 0x654, UR33 ;  /* 0x0000065425087896 */ /* 0x000fe20008000021 */
[----:B------:R-:W-:Y:S03]  /*4370*/  IMAD.U32 R8, RZ, RZ, UR9 ;  /* 0x00000009ff087e24 */ /* 0x000fe6000f8e00ff */
[----:B------:R-:W-:Y:S02]  /*4380*/  @!P4 R2UR UR15, R9 ;  /* 0x00000000090fc2ca */ /* 0x000fe400000e0000 */
[----:B------:R-:W-:Y:S02]  /*4390*/  @!P4 R2UR UR14, R8 ;  /* 0x00000000080ec2ca */ /* 0x000fe400000e0000 */
[----:B------:R-:W-:Y:S05]  /*43a0*/  @!P4 IADD3 R8, P0, PT, R30, 0x580, RZ ;  /* 0x000005801e08c810 */ /* 0x000fea0007f1e0ff */
[----:B------:R-:W-:Y:S06]  /*43b0*/  @!P4 IMAD.X R2, RZ, RZ, R31, P0 ;  /* 0x000000ffff02c224 */ /* 0x000fec00000e061f */
[----:B------:R1:W-:Y:S01]  /*43c0*/  @!UP1 UTMALDG.3D [UR32], [UR14], desc[UR10] ;  /* 0x00000a200e0095b4 */ /* 0x0003e20008011000 */
[----:B------:R1:W-:Y:S01]  /*43d0*/  @!P4 SYNCS.ARRIVE.TRANS64.RED.A0TR RZ, [UR7+0x70], R0 ;  /* 0x00007000ffffc9a7 */ /* 0x0003e20008300407 */
[----:B------:R-:W-:Y:S01]  /*43e0*/  SYNCS.ARRIVE.TRANS64.RED.A1T0 RZ, [UR8], RZ ;  /* 0x000000ffffff79a7 */ /* 0x000fe20008100408 */
[----:B------:R-:W2:Y:S02]  /*43f0*/  SYNCS.PHASECHK.TRANS64.TRYWAIT P2, [UR7+0x98], R14 ;  /* 0x0000980eff0075a7 */ /* 0x000ea40008041107 */
[----:B-12---:R-:W-:Y:S05]  /*4400*/  @!P2 BRA `(.L_x_78) ;  /* 0x000000540050a947 */ /* 0x006fea0003800000 */
.L_x_166:
[----:B------:R-:W-:Y:S01]  /*4410*/  @!P4 R2UR UR8, R2 ;  /* 0x000000000208c2ca */ /* 0x000fe200000e0000 */
[----:B------:R-:W-:Y:S01]  /*4420*/  VOTEU.ALL UP1, P4 ;  /* 0x0000000000ff7886 */ /* 0x000fe20002020000 */
[----:B------:R-:W-:Y:S01]  /*4430*/  @!P4 R2UR UR9, R8 ;  /* 0x000000000809c2ca */ /* 0x000fe200000e0000 */
[----:B-1----:R-:W-:Y:S01]  /*4440*/  @!P4 IMAD.MOV.U32 R0, RZ, RZ, 0x1000 ;  /* 0x00001000ff00c424 */ /* 0x002fe200078e00ff */
[----:B------:R-:W-:Y:S01]  /*4450*/  UMOV UR10, 0x0 ;  /* 0x00000000000a7882 */ /* 0x000fe20000000000 */
[----:B------:R-:W-:Y:S01]  /*4460*/  UMOV UR11, 0x10000000 ;  /* 0x10000000000b7882 */ /* 0x000fe20000000000 */
[----:B------:R-:W-:Y:S02]  /*4470*/  @!UP1 UIADD3 UR26, UPT, UPT, UR34, 0x40, URZ ;  /* 0x00000040221a9890 */ /* 0x000fe4000fffe0ff */
[----:B------:R-:W-:Y:S01]  /*4480*/  @!UP1 UIADD3 UR24, UPT, UPT, UR7, 0x1200, URZ ;  /* 0x0000120007189890 */ /* 0x000fe2000fffe0ff */
[----:B------:R-:W-:Y:S01]  /*4490*/  VOTEU.ALL UP1, P4 ;  /* 0x0000000000ff7886 */ /* 0x000fe20002020000 */
[----:B------:R-:W-:Y:S01]  /*44a0*/  UMOV UR27, UR35 ;  /* 0x00000023001b7c82 */ /* 0x000fe20008000000 */
[----:B------:R-:W-:Y:S02]  /*44b0*/  UMOV UR28, UR36 ;  /* 0x00000024001c7c82 */ /* 0x000fe40008000000 */
        /* <DEDUP_REMOVED lines=12> */
.L_x_168:
[----:B------:R-:W2:Y:S01]  /*4580*/  LDC.64 R12, c[0x0][0xb18] ;  /* 0x0002c600ff0c7b82 */ /* 0x000ea20000000a00 */
[----:B------:R-:W-:Y:S01]  /*4590*/  @!P4 R2UR UR8, R2 ;  /* 0x000000000208c2ca */ /* 0x000fe200000e0000 */
[----:B------:R-:W-:Y:S01]  /*45a0*/  VOTEU.ALL UP1, P4 ;  /* 0x0000000000ff7886 */ /* 0x000fe20002020000 */
[----:B------:R-:W-:Y:S01]  /*45b0*/  @!P4 R2UR UR9, R8 ;  /* 0x000000000809c2ca */ /* 0x000fe200000e0000 */
[----:B-1----:R-:W-:Y:S01]  /*45c0*/  @!P4 IMAD.MOV.U32 R0, RZ, RZ, 0x1000 ;  /* 0x00001000ff00c424 */ /* 0x002fe200078e00ff */
[----:B------:R-:W-:Y:S03]  /*45d0*/  UMOV UR10, 0x0 ;  /* 0x00000000000a7882 */ /* 0x000fe60000000000 */
[----:B------:R-:W1:Y:S01]  /*45e0*/  @!P1 LDC R2, c[0x0][0xb0c] ;  /* 0x0002c300ff029b82 */ /* 0x000e620000000800 */
[----:B------:R-:W-:Y:S01]  /*45f0*/  @!UP1 UIADD3 UR18, UPT, UPT, UR34, 0x80, URZ ;  /* 0x0000008022129890 */ /* 0x000fe2000fffe0ff */
[----:B------:R-:W-:Y:S01]  /*4600*/  @P3 SHF.R.U32.HI R26, RZ, 0x10, R21 ;  /* 0x00000010ff1a3819 */ /* 0x000fe20000011615 */
[----:B------:R-:W-:Y:S01]  /*4610*/  @!UP1 UIADD3 UR16, UPT, UPT, UR7, 0x2200, URZ ;  /* 0x0000220007109890 */ /* 0x000fe2000fffe0ff */
[----:B------:R-:W-:Y:S01]  /*4620*/  VIADD R28, R28, 0x1 ;  /* 0x000000011c1c7836 */ /* 0x000fe20000000000 */
[----:B------:R-:W-:Y:S01]  /*4630*/  VOTEU.ALL UP1, P4 ;  /* 0x0000000000ff7886 */ /* 0x000fe20002020000 */
[----:B------:R-:W-:Y:S01]  /*4640*/  UMOV UR11, 0x10000000 ;  /* 0x10000000000b7882 */ /* 0x000fe20000000000 */
[----:B------:R-:W-:Y:S01]  /*4650*/  UMOV UR19, UR35 ;  /* 0x0000002300137c82 */ /* 0x000fe20008000000 */
[----:B------:R-:W-:Y:S01]  /*4660*/  IMAD.U32 R9, RZ, RZ, UR8 ;  /* 0x00000008ff097e24 */ /* 0x000fe2000f8e00ff */
[----:B------:R-:W-:Y:S01]  /*4670*/  UMOV UR20, UR36 ;  /* 0x0000002400147c82 */ /* 0x000fe20008000000 */
[----:B------:R-:W-:Y:S01]  /*4680*/  IMAD.U32 R8, RZ, RZ, UR9 ;  /* 0x00000009ff087e24 */ /* 0x000fe2000f8e00ff */
[----:B------:R-:W-:Y:S02]  /*4690*/  UPRMT UR8, UR37, 0x654, UR17 ;  /* 0x0000065425087896 */ /* 0x000fe40008000011 */
[----:B------:R-:W-:Y:S02]  /*46a0*/  @!P4 R2UR UR15, R9 ;  /* 0x00000000090fc2ca */ /* 0x000fe400000e0000 */
[----:B------:R-:W-:Y:S02]  /*46b0*/  @!P4 R2UR UR14, R8 ;  /* 0x00000000080ec2ca */ /* 0x000fe400000e0000 */
[----:B------:R-:W3:Y:S11]  /*46c0*/  LDC.64 R8, c[0x0][0xb10] ;  /* 0x0002c400ff087b82 */ /* 0x000ef60000000a00 */
[----:B------:R1:W-:Y:S01]  /*46d0*/  @!UP1 UTMALDG.3D [UR16], [UR14], desc[UR10] ;  /* 0x00000a100e0095b4 */ /* 0x0003e20008011000 */
[----:B------:R5:W-:Y:S01]  /*46e0*/  @!P4 SYNCS.ARRIVE.TRANS64.RED.A0TR RZ, [UR7+0x80], R0 ;  /* 0x00008000ffffc9a7 */ /* 0x000be20008300407 */
[C---:B---3--:R-:W-:Y:S01]  /*46f0*/  @!P1 IMAD.HI.U32 R8, R11.reuse, R8, RZ ;  /* 0x000000080b089227 */ /* 0x048fe200078e00ff */
[----:B--2---:R-:W-:Y:S02]  /*4700*/  @!P1 ISETP.NE.AND P0, PT, R12, 0x1, PT ;  /* 0x000000010c00980c */ /* 0x004fe40003f05270 */
[----:B-1----:R-:W-:Y:S01]  /*4710*/  @!P1 ISETP.NE.AND P2, PT, R2, 0x1, PT ;  /* 0x000000010200980c */ /* 0x002fe20003f45270 */
[----:B------:R-:W-:Y:S01]  /*4720*/  SYNCS.ARRIVE.TRANS64.RED.A1T0 RZ, [UR8], RZ ;  /* 0x000000ffffff79a7 */ /* 0x000fe20008100408 */
[C---:B------:R-:W-:Y:S01]  /*4730*/  @!P1 IMAD.HI.U32 R13, R10.reuse, R13, RZ ;  /* 0x0000000d0a0d9227 */ /* 0x040fe200078e00ff */
[----:B------:R-:W-:Y:S04]  /*4740*/  @!P1 SHF.R.U32.HI R8, RZ, R9, R8 ;  /* 0x00000009ff089219 */ /* 0x000fe80000011608 */
[----:B------:R-:W-:Y:S01]  /*4750*/  @!P1 SEL R8, R11, R8, !P2 ;  /* 0x000000080b089207 */ /* 0x000fe20005000000 */
[----:B------:R-:W1:Y:S01]  /*4760*/  SYNCS.PHASECHK.TRANS64.TRYWAIT P5, [UR7+0xa8], R14 ;  /* 0x0000a80eff0075a7 */ /* 0x000e6200080a1107 */
[----:B-----5:R-:W2:Y:S02]  /*4770*/  @!P1 LDC R0, c[0x0][0xb20] ;  /* 0x0002c800ff009b82 */ /* 0x020ea40000000800 */
[----:B--2---:R-:W-:Y:S04]  /*4780*/  @!P1 SHF.R.U32.HI R0, RZ, R0, R13 ;  /* 0x00000000ff009219 */ /* 0x004fe8000001160d */
[----:B------:R-:W-:Y:S05]  /*4790*/  @!P1 SEL R9, R10, R0, !P0 ;  /* 0x000000000a099207 */ /* 0x000fea0004000000 */
[----:B------:R-:W-:Y:S02]  /*47a0*/  @!P1 IMAD.IADD R0, R9, 0x1, -R8 ;  /* 0x0000000109009824 */ /* 0x000fe400078e0a08 */
[----:B------:R-:W-:Y:S02]  /*47b0*/  @!P1 IMAD.IADD R8, R8, 0x1, -R9 ;  /* 0x0000000108089824 */ /* 0x000fe400078e0a09 */
[----:B------:R-:W-:Y:S02]  /*47c0*/  @!P1 IMAD R11, R0, R2, R11 ;  /* 0x00000002000b9224 */ /* 0x000fe400078e020b */
[----:B------:R-:W-:Y:S01]  /*47d0*/  @!P1 IMAD R10, R8, R12, R10 ;  /* 0x0000000c080a9224 */ /* 0x000fe200078e020a */
[----:B-1----:R-:W-:Y:S06]  /*47e0*/  @!P5 BRA `(.L_x_80) ;  /* 0x000000500088d947 */ /* 0x002fec0003800000 */
.L_x_170:
[----:B------:R-:W-:Y:S01]  /*47f0*/  @!P4 IADD3 R2, P0, PT, R30, 0x580, RZ ;  /* 0x000005801e02c810 */ /* 0x000fe20007f1e0ff */
[----:B------:R-:W-:Y:S01]  /*4800*/  VOTEU.ALL UP1, P4 ;  /* 0x0000000000ff7886 */ /* 0x000fe20002020000 */
[----:B------:R-:W-:Y:S01]  /*4810*/  UMOV UR18, 0x0 ;  /* 0x0000000000127882 */ /* 0x000fe20000000000 */
[----:B------:R-:W-:Y:S01]  /*4820*/  UMOV UR19, 0x10000000 ;  /* 0x1000000000137882 */ /* 0x000fe20000000000 */
[----:B------:R-:W-:Y:S01]  /*4830*/  @!P4 R2UR UR9, R2 ;  /* 0x000000000209c2ca */ /* 0x000fe200000e0000 */
[----:B-1----:R-:W-:Y:S01]  /*4840*/  @!P4 IMAD.X R0, RZ, RZ, R31, P0 ;  /* 0x000000ffff00c224 */ /* 0x002fe200000e061f */
[----:B------:R-:W-:Y:S01]  /*4850*/  @!UP1 UIADD3 UR10, UPT, UPT, UR34, 0xc0, URZ ;  /* 0x000000c0220a9890 */ /* 0x000fe2000fffe0ff */
[----:B------:R-:W-:Y:S01]  /*4860*/  ISETP.NE.AND P0, PT, R28, 0x2, PT ;  /* 0x000000021c00780c */ /* 0x000fe20003f05270 */
[----:B------:R-:W-:Y:S01]  /*4870*/  UMOV UR11, UR35 ;  /* 0x00000023000b7c82 */ /* 0x000fe20008000000 */
[----:B------:R-:W-:Y:S01]  /*4880*/  UMOV UR12, UR36 ;  /* 0x00000024000c7c82 */ /* 0x000fe20008000000 */
[----:B------:R-:W-:Y:S01]  /*4890*/  @!P4 R2UR UR8, R0 ;  /* 0x000000000008c2ca */ /* 0x000fe200000e0000 */
[----:B------:R-:W-:Y:S01]  /*48a0*/  IMAD.IADD R14, R10, 0x1, R94 ;  /* 0x000000010a0e7824 */ /* 0x000fe200078e025e */
[----:B------:R-:W-:Y:S01]  /*48b0*/  @P3 R2UR UR36, R26 ;  /* 0x000000001a2432ca */ /* 0x000fe200000e0000 */
[----:B------:R-:W-:Y:S01]  /*48c0*/  IMAD.IADD R15, R11, 0x1, R95 ;  /* 0x000000010b0f7824 */ /* 0x000fe200078e025f */
[----:B------:R-:W-:Y:S02]  /*48d0*/  SEL R0, RZ, 0x1, P0 ;  /* 0x00000001ff007807 */ /* 0x000fe40000000000 */
[----:B------:R-:W-:Y:S01]  /*48e0*/  LOP3.LUT R29, R29, 0x1, RZ, 0x3c, !PT ;  /* 0x000000011d1d7812 */ /* 0x000fe200078e3cff */
[----:B------:R-:W-:Y:S01]  /*48f0*/  IMAD.U32 R8, RZ, RZ, UR9 ;  /* 0x00000009ff087e24 */ /* 0x000fe2000f8e00ff */
[----:B------:R-:W-:Y:S01]  /*4900*/  @!UP1 UIADD3 UR9, UPT, UPT, UR7, 0x88, URZ ;  /* 0x0000008807099890 */ /* 0x000fe2000fffe0ff */
[----:B------:R-:W-:Y:S02]  /*4910*/  LOP3.LUT R27, R27, R0, RZ, 0x3c, !PT ;  /* 0x000000001b1b7212 */ /* 0x000fe400078e3cff */
[----:B------:R-:W-:Y:S02]  /*4920*/  SEL R28, R28, RZ, P0 ;  /* 0x000000ff1c1c7207 */ /* 0x000fe40000000000 */
[----:B------:R-:W-:Y:S01]  /*4930*/  IMAD.U32 R9, RZ, RZ, UR8 ;  /* 0x00000008ff097e24 */ /* 0x000fe2000f8e00ff */
[----:B------:R-:W-:Y:S01]  /*4940*/  @!P4 R2UR UR14, R8 ;  /* 0x00000000080ec2ca */ /* 0x000fe200000e0000 */
[----:B------:R-:W-:Y:S01]  /*4950*/  @!UP1 UIADD3 UR8, UPT, UPT, UR7, 0x3200, URZ ;  /* 0x0000320007089890 */ /* 0x000fe2000fffe0ff */
[----:B------:R-:W-:Y:S02]  /*4960*/  VOTEU.ALL UP1, P4 ;  /* 0x0000000000ff7886 */ /* 0x000fe40002020000 */
[----:B------:R-:W-:Y:S11]  /*4970*/  @!P4 R2UR UR15, R9 ;  /* 0x00000000090fc2ca */ /* 0x000ff600000e0000 */
[----:B------:R-:W-:Y:S02]  /*4980*/  @!UPT UIADD3 URZ, UPT, UPT, URZ, URZ, URZ ;  /* 0x000000fffffff290 */ /* 0x000fe4000fffe0ff */
[----:B------:R2:W-:Y:S01]  /*4990*/  @!UP1 UTMALDG.3D [UR8], [UR14], desc[UR18] ;  /* 0x000012080e0095b4 */ /* 0x0005e20008011000 */
[----:B------:R2:W-:Y:S01]  /*49a0*/  @!P4 SYNCS.ARRIVE.TRANS64.RED.A0TR RZ, [UR7+0x88], R25 ;  /* 0x00008819ffffc9a7 */ /* 0x0005e20008300407 */
[----:B------:R-:W-:Y:S01]  /*49b0*/  UPLOP3.LUT UP1, UPT, UPT, UPT, UPT, 0x80, 0x8 ;  /* 0x000000000008789c */ /* 0x000fe20003f2f070 */
[----:B------:R-:W-:Y:S01]  /*49c0*/  SYNCS.ARRIVE.TRANS64.RED.A1T0 RZ, [UR13], RZ ;  /* 0x000000ffffff79a7 */ /* 0x000fe2000810040d */
[----:B------:R-:W-:Y:S09]  /*49d0*/  @P3 BRA `(.L_x_81) ;  /* 0xfffffff000a03947 */ /* 0x000ff2000383ffff */
[----:B------:R-:W-:-:S04]  /*49e0*/  SHF.L.U32 R2, R29, 0x1f, RZ ;  /* 0x0000001f1d027819 */ /* 0x000fc800000006ff */
[----:B------:R-:W1:Y:S02]  /*49f0*/  SYNCS.PHASECHK.TRANS64.TRYWAIT P0, [UR7+0x90], R2 ;  /* 0x00009002ff0075a7 */ /* 0x000e640008001107 */
[----:B-1----:R-:W-:Y:S05]  /*4a00*/  @!P0 BRA `(.L_x_82) ;  /* 0x0000005000188947 */ /* 0x002fea0003800000 */
.L_x_172:
[----:B------:R-:W3:Y:S02]  /*4a10*/  SYNCS.PHASECHK.TRANS64.TRYWAIT P0, [UR7+0x98], R2 ;  /* 0x00009802ff0075a7 */ /* 0x000ee40008001107 */
[----:B---3--:R-:W-:Y:S05]  /*4a20*/  @!P0 BRA `(.L_x_83) ;  /* 0x0000005000288947 */ /* 0x008fea0003800000 */
.L_x_174:
[----:B------:R-:W3:Y:S02]  /*4a30*/  SYNCS.PHASECHK.TRANS64.TRYWAIT P0, [UR7+0xa0], R2 ;  /* 0x0000a002ff0075a7 */ /* 0x000ee40008001107 */
[----:B---3--:R-:W-:Y:S05]  /*4a40*/  @!P0 BRA `(.L_x_84) ;  /* 0x0000005000388947 */ /* 0x008fea0003800000 */
.L_x_176:
[----:B-1----:R-:W-:-:S07]  /*4a50*/  MOV R0, UR7 ;  /* 0x0000000700007c02 */ /* 0x002fce0008000f00 */
.L_x_85:
[----:B-1----:R-:W-:-:S04]  /*4a60*/  SHF.L.U32 R2, R29, 0x1f, RZ ;  /* 0x0000001f1d027819 */ /* 0x002fc800000006ff */
[----:B------:R1:W3:Y:S03]  /*4a70*/  SYNCS.PHASECHK.TRANS64.TRYWAIT P0, [R0+URZ+0xa8], R2 ;  /* 0x0000a802000075a7 */ /* 0x0002e600080011ff */
[----:B---3--:R-:W-:Y:S05]  /*4a80*/  @!P0 NANOSLEEP.SYNCS 0x989680 ;  /* 0x009896800000895d */ /* 0x008fea0003900000 */
[----:B------:R-:W3:Y:S02]  /*4a90*/  @!P0 SYNCS.PHASECHK.TRANS64 P0, [R0+URZ+0xa8], R2 ;  /* 0x0000a802000085a7 */ /* 0x000ee400080010ff */
[----:B--23--:R-:W-:Y:S05]  /*4aa0*/  @P0 EXIT ;  /* 0x000000000000094d */ /* 0x00cfea0003800000 */
[----:B------:R-:W-:Y:S05]  /*4ab0*/  BRA `(.L_x_85) ;  /* 0xfffffffc00e87947 */ /* 0x000fea000383ffff */
.L_x_70:
[----:B------:R-:W-:-:S06]  /*4ac0*/  UISETP.GE.AND UP1, UPT, UR8, 0x4, UPT ;  /* 0x000000040800788c */ /* 0x000fcc000bf26270 */
[----:B------:R-:W-:-:S13]  /*4ad0*/  PLOP3.LUT P0, PT, PT, PT, UP1, 0x80, 0x8 ;  /* 0x000000000008781c */ /* 0x000fda0003f0f018 */
[----:B------:R-:W-:Y:S05]  /*4ae0*/  @!P0 EXIT ;  /* 0x000000000000894d */ /* 0x000fea0003800000 */
[----:B------:R-:W-:Y:S01]  /*4af0*/  BAR.SYNC.DEFER_BLOCKING 0x6, 0xa0 ;  /* 0x0182800000007b1d */ /* 0x000fe20000010000 */
[C---:B------:R-:W-:Y:S01]  /*4b00*/  IMAD.SHL.U32 R3, R108.reuse, 0x40, RZ ;  /* 0x000000406c037824 */ /* 0x040fe200078e00ff */
[C---:B------:R-:W-:Y:S01]  /*4b10*/  LOP3.LUT R110, R108.reuse, 0x60, RZ, 0xc0, !PT ;  /* 0x000000606c6e7812 */ /* 0x040fe200078ec0ff */
[C---:B------:R-:W-:Y:S01]  /*4b20*/  IMAD.SHL.U32 R100, R108.reuse, 0x20, RZ ;  /* 0x000000206c647824 */ /* 0x040fe200078e00ff */
[----:B------:R-:W-:Y:S01]  /*4b30*/  CS2R R106, SRZ ;  /* 0x00000000006a7805 */ /* 0x000fe2000001ff00 */
[C---:B------:R-:W-:Y:S01]  /*4b40*/  IMAD.SHL.U32 R4, R108.reuse, 0x2, RZ ;  /* 0x000000026c047824 */ /* 0x040fe200078e00ff */
[----:B------:R-:W-:Y:S02]  /*4b50*/  UMOV UR49, 0x400 ;  /* 0x0000040000317882 */ /* 0x000fe40000000000 */
[----:B------:R-:W1:Y:S01]  /*4b60*/  LDC R99, c[0x0][0x370] ;  /* 0x0000dc00ff637b82 */ /* 0x000e620000000800 */
[----:B------:R-:W-:Y:S01]  /*4b70*/  ULEA UR49, UR37, UR49, 0x18 ;  /* 0x0000003125317291 */ /* 0x000fe2000f8ec0ff */
[----:B------:R-:W-:Y:S01]  /*4b80*/  LOP3.LUT R2, R3, 0x180, RZ, 0xc0, !PT ;  /* 0x0000018003027812 */ /* 0x000fe200078ec0ff */
[----:B------:R-:W-:Y:S01]  /*4b90*/  IMAD.U32 R46, R108, 0x10000, RZ ;  /* 0x000100006c2e7824 */ /* 0x000fe200078e00ff */
[----:B------:R-:W-:Y:S01]  /*4ba0*/  LOP3.LUT R100, R100, 0xc00, RZ, 0xc0, !PT ;  /* 0x00000c0064647812 */ /* 0x000fe200078ec0ff */
[----:B------:R-:W-:Y:S01]  /*4bb0*/  UIADD3 UR4, UPT, UPT, UR49, 0x4200, URZ ;  /* 0x0000420031047890 */ /* 0x000fe2000fffe0ff */
[----:B------:R-:W-:Y:S01]  /*4bc0*/  LOP3.LUT R4, R2, 0x20, R4, 0xf8, !PT ;  /* 0x0000002002047812 */ /* 0x000fe200078ef804 */
[----:B------:R-:W-:Y:S01]  /*4bd0*/  IMAD.SHL.U32 R2, R108, 0x8, RZ ;  /* 0x000000086c027824 */ /* 0x000fe200078e00ff */
[----:B------:R-:W2:Y:S01]  /*4be0*/  LDC R42, c[0x0][0xb0c] ;  /* 0x0002c300ff2a7b82 */ /* 0x000ea20000000800 */
[----:B------:R-:W-:Y:S01]  /*4bf0*/  LOP3.LUT R100, R100, 0x40, R3, 0xf8, !PT ;  /* 0x0000004064647812 */ /* 0x000fe200078ef803 */
[----:B------:R-:W-:Y:S01]  /*4c00*/  IMAD.MOV.U32 R45, RZ, RZ, RZ ;  /* 0x000000ffff2d7224 */ /* 0x000fe200078e00ff */
[----:B------:R-:W-:Y:S01]  /*4c10*/  LOP3.LUT R46, R46, 0x600000, RZ, 0xc0, !PT ;  /* 0x006000002e2e7812 */ /* 0x000fe200078ec0ff */
[----:B------:R-:W-:Y:S01]  /*4c20*/  IMAD.MOV.U32 R112, RZ, RZ, RZ ;  /* 0x000000ffff707224 */ /* 0x000fe200078e00ff */
[----:B------:R-:W-:-:S02]  /*4c30*/  LOP3.LUT R108, R108, 0x2, RZ, 0xc0, !PT ;  /* 0x000000026c6c7812 */ /* 0x000fc400078ec0ff */
[----:B------:R-:W-:Y:S02]  /*4c40*/  CS2R R104, SRZ ;  /* 0x0000000000687805 */ /* 0x000fe4000001ff00 */
[----:B------:R-:W-:Y:S01]  /*4c50*/  LOP3.LUT R2, R4, 0x30, R2, 0x78, !PT ;  /* 0x0000003004027812 */ /* 0x000fe200078e7802 */
[----:B------:R-:W4:Y:S01]  /*4c60*/  LDC R97, c[0x0][0xb20] ;  /* 0x0002c800ff617b82 */ /* 0x000f220000000800 */
[----:B------:R-:W3:Y:S01]  /*4c70*/  LDS R0, [UR49+0x170] ;  /* 0x00017031ff007984 */ /* 0x000ee20008000800 */
[----:B------:R-:W-:Y:S01]  /*4c80*/  LOP3.LUT R100, R100, 0x200, R3, 0xf8, !PT ;  /* 0x0000020064647812 */ /* 0x000fe200078ef803 */
[----:B------:R-:W-:Y:S01]  /*4c90*/  IMAD.MOV R102, RZ, RZ, -R108 ;  /* 0x000000ffff667224 */ /* 0x000fe200078e0a6c */
[----:B------:R-:W1:Y:S01]  /*4ca0*/  LDCU.64 UR52, c[0x0][0x348] ;  /* 0x00006900ff3477ac */ /* 0x000e620008000a00 */
[----:B------:R-:W-:Y:S01]  /*4cb0*/  IMAD.U32 R109, RZ, RZ, UR4 ;  /* 0x00000004ff6d7e24 */ /* 0x000fe2000f8e00ff */
[----:B------:R-:W-:Y:S02]  /*4cc0*/  LOP3.LUT R100, R100, R2, RZ, 0xfc, !PT ;  /* 0x0000000264647212 */ /* 0x000fe400078efcff */
[----:B------:R-:W1:Y:S01]  /*4cd0*/  LDC R41, c[0x0][0xb30] ;  /* 0x0002cc00ff297b82 */ /* 0x000e620000000800 */
[----:B------:R-:W1:Y:S01]  /*4ce0*/  LDCU.64 UR38, c[0x0][0x888] ;  /* 0x00011100ff2677ac */ /* 0x000e620008000a00 */
[----:B------:R-:W1:Y:S06]  /*4cf0*/  LDCU.64 UR44, c[0x0][0x890] ;  /* 0x00011200ff2c77ac */ /* 0x000e6c0008000a00 */
[----:B------:R-:W1:Y:S01]  /*4d00*/  LDC.64 R92, c[0x0][0xb10] ;  /* 0x0002c400ff5c7b82 */ /* 0x000e620000000a00 */
[----:B------:R-:W-:-:S07]  /*4d10*/  UIADD3 UR48, UPT, UPT, UR49, 0x200, URZ ;  /* 0x0000020031307890 */ /* 0x000fce000fffe0ff */
[----:B------:R-:W1:Y:S08]  /*4d20*/  LDC.64 R38, c[0x0][0xb18] ;  /* 0x0002c600ff267b82 */ /* 0x000e700000000a00 */
[----:B------:R-:W1:Y:S08]  /*4d30*/  LDC.64 R36, c[0x0][0xb28] ;  /* 0x0002ca00ff247b82 */ /* 0x000e700000000a00 */
[----:B------:R-:W1:Y:S01]  /*4d40*/  LDC.64 R90, c[0x0][0x8b0] ;  /* 0x00022c00ff5a7b82 */ /* 0x000e620000000a00 */
[----:B---3--:R-:W-:-:S07]  /*4d50*/  IMAD.IADD R46, R0, 0x1, R46 ;  /* 0x00000001002e7824 */ /* 0x008fce00078e022e */
[----:B------:R-:W3:Y:S08]  /*4d60*/  LDC.64 R88, c[0x0][0x8a8] ;  /* 0x00022a00ff587b82 */ /* 0x000ef00000000a00 */
[----:B--2-4-:R-:W1:Y:S02]  /*4d70*/  LDC R98, c[0x0][0x374] ;  /* 0x0000dd00ff627b82 */ /* 0x014e640000000800 */
.L_x_127:
[----:B------:R-:W-:Y:S02]  /*4d80*/  LEA R0, R112, UR49, 0x3 ;  /* 0x0000003170007c11 */ /* 0x000fe4000f8e18ff */
[----:B------:R-:W-:Y:S02]  /*4d90*/  SHF.L.U32 R2, R106, 0x1f, RZ ;  /* 0x0000001f6a027819 */ /* 0x000fe400000006ff */
[----:B------:R-:W-:Y:S02]  /*4da0*/  LEA R16, R112, UR49, 0x4 ;  /* 0x0000003170107c11 */ /* 0x000fe4000f8e20ff */
[----:B------:R-:W2:Y:S02]  /*4db0*/  SYNCS.PHASECHK.TRANS64.TRYWAIT P0, [R0+URZ+0xc0], R2 ;  /* 0x0000c002000075a7 */ /* 0x000ea400080011ff */
[----:B-12---:R-:W-:Y:S05]  /*4dc0*/  @!P0 BRA `(.L_x_86) ;  /* 0x0000004c00708947 */ /* 0x006fea0003800000 */
.L_x_177:
[----:B------:R-:W4:Y:S01]  /*4dd0*/  LDC.64 R10, c[0x0][0xb10] ;  /* 0x0002c400ff0a7b82 */ /* 0x000f220000000a00 */
[----:B------:R-:W3:Y:S01]  /*4de0*/  LDS.128 R16, [R16+0x150] ;  /* 0x0001500010107984 */ /* 0x000ee20000000c00 */
[----:B-1----:R-:W-:Y:S01]  /*4df0*/  ISETP.NE.AND P1, PT, R41, 0x1, PT ;  /* 0x000000012900780c */ /* 0x002fe20003f25270 */
[----:B--2---:R-:W-:Y:S01]  /*4e00*/  VIADD R0, R0, 0xd0 ;  /* 0x000000d000007836 */ /* 0x004fe20000000000 */
[----:B------:R-:W-:Y:S04]  /*4e10*/  ISETP.GE.AND P0, PT, R40, 0x1, PT ;  /* 0x000000012800780c */ /* 0x000fe80003f06270 */
[----:B------:R-:W1:Y:S01]  /*4e20*/  LDC.64 R8, c[0x0][0xb18] ;  /* 0x0002c600ff087b82 */ /* 0x000e620000000a00 */
[----:B------:R-:W-:Y:S01]  /*4e30*/  PRMT R0, RZ, 0x654, R0 ;  /* 0x00000654ff007816 */ /* 0x000fe20000000000 */
[----:B------:R-:W-:Y:S01]  /*4e40*/  @!PT LDS RZ, [RZ] ;  /* 0x00000000fffff984 */ /* 0x000fe20000000800 */
[----:B------:R-:W-:Y:S01]  /*4e50*/  @!PT LDS RZ, [RZ] ;  /* 0x00000000fffff984 */ /* 0x000fe20000000800 */
[----:B------:R-:W-:Y:S01]  /*4e60*/  @!PT LDS RZ, [RZ] ;  /* 0x00000000fffff984 */ /* 0x000fe20000000800 */
[----:B------:R-:W-:Y:S01]  /*4e70*/  @!PT LDS RZ, [RZ] ;  /* 0x00000000fffff984 */ /* 0x000fe20000000800 */
[----:B------:R2:W-:Y:S06]  /*4e80*/  MEMBAR.ALL.CTA ;  /* 0x0000000000007992 */ /* 0x0005ec0000008000 */
[----:B--2---:R-:W2:Y:S01]  /*4e90*/  FENCE.VIEW.ASYNC.S ;  /* 0x00000000000073c6 */ /* 0x004ea20000000000 */
[----:B------:R-:W1:Y:S08]  /*4ea0*/  @!P1 LDC R12, c[0x0][0xb20] ;  /* 0x0002c800ff0c9b82 */ /* 0x000e700000000800 */
[----:B------:R-:W1:Y:S01]  /*4eb0*/  @!P1 LDC R7, c[0x0][0xb0c] ;  /* 0x0002c300ff079b82 */ /* 0x000e620000000800 */
[----:B--2---:R2:W-:Y:S01]  /*4ec0*/  SYNCS.ARRIVE.TRANS64.RED.A1T0 RZ, [R0+URZ], RZ ;  /* 0x000000ff00ff79a7 */ /* 0x0045e200081004ff */
[----:B---3--:R-:W-:Y:S04]  /*4ed0*/  LOP3.LUT P4, RZ, R18, 0x1, RZ, 0xc0, !PT ;  /* 0x0000000112ff7812 */ /* 0x008fe8000788c0ff */
[----:B------:R-:W-:Y:S09]  /*4ee0*/  P2R R111, PR, RZ, 0x10 ;  /* 0x00000010ff6f7803 */ /* 0x000ff20000000000 */
[----:B------:R-:W-:Y:S02]  /*4ef0*/  @P4 MOV R44, R16 ;  /* 0x00000010002c4202 */ /* 0x000fe40000000f00 */
[----:B------:R-:W-:Y:S01]  /*4f00*/  @P4 LOP3.LUT R43, R17, 0xffff, RZ, 0xc0, !PT ;  /* 0x0000ffff112b4812 */ /* 0x000fe200078ec0ff */
[----:B--2-4-:R-:W-:Y:S06]  /*4f10*/  @!P0 BRA `(.L_x_87) ;  /* 0x0000000000a48947 */ /* 0x014fec0003800000 */
[----:B------:R-:W-:Y:S01]  /*4f20*/  IMAD.HI.U32 R0, R98, R39, RZ ;  /* 0x0000002762007227 */ /* 0x000fe200078e00ff */
[----:B------:R-:W-:Y:S02]  /*4f30*/  ISETP.NE.AND P0, PT, R38, 0x1, PT ;  /* 0x000000012600780c */ /* 0x000fe40003f05270 */
[----:B------:R-:W-:Y:S01]  /*4f40*/  ISETP.NE.AND P2, PT, R40, 0x1, PT ;  /* 0x000000012800780c */ /* 0x000fe20003f45270 */
[----:B------:R-:W-:Y:S01]  /*4f50*/  IMAD.HI.U32 R4, R99, R92, RZ ;  /* 0x0000005c63047227 */ /* 0x000fe200078e00ff */
[----:B------:R-:W-:Y:S02]  /*4f60*/  SHF.R.U32.HI R0, RZ, R97, R0 ;  /* 0x00000061ff007219 */ /* 0x000fe40000011600 */
[----:B------:R-:W-:Y:S01]  /*4f70*/  ISETP.NE.AND P3, PT, R42, 0x1, PT ;  /* 0x000000012a00780c */ /* 0x000fe20003f65270 */
[----:B------:R-:W-:Y:S01]  /*4f80*/  IMAD.HI.U32 R6, R43, R39, RZ ;  /* 0x000000272b067227 */ /* 0x000fe200078e00ff */
[-C--:B------:R-:W-:Y:S02]  /*4f90*/  SHF.R.U32.HI R4, RZ, R93.reuse, R4 ;  /* 0x0000005dff047219 */ /* 0x080fe40000011604 */
[----:B------:R-:W-:Y:S01]  /*4fa0*/  SEL R0, R98, R0, !P0 ;  /* 0x0000000062007207 */ /* 0x000fe20004000000 */
[----:B------:R-:W-:Y:S01]  /*4fb0*/  IMAD.HI.U32 R5, R44, R92, RZ ;  /* 0x0000005c2c057227 */ /* 0x000fe200078e00ff */
[----:B------:R-:W-:Y:S03]  /*4fc0*/  SEL R4, R99, R4, !P3 ;  /* 0x0000000463047207 */ /* 0x000fe60005800000 */
[-C--:B------:R-:W-:Y:S01]  /*4fd0*/  IMAD.HI.U32 R3, R0, R36.reuse, RZ ;  /* 0x0000002400037227 */ /* 0x080fe200078e00ff */
[----:B------:R-:W-:Y:S03]  /*4fe0*/  SHF.R.U32.HI R5, RZ, R93, R5 ;  /* 0x0000005dff057219 */ /* 0x000fe60000011605 */
[----:B------:R-:W-:Y:S01]  /*4ff0*/  IMAD.HI.U32 R2, R4, R36, RZ ;  /* 0x0000002404027227 */ /* 0x000fe200078e00ff */
[----:B------:R-:W-:Y:S02]  /*5000*/  @P2 SHF.R.U32.HI R0, RZ, R37, R3 ;  /* 0x00000025ff002219 */ /* 0x000fe40000011603 */
[----:B------:R-:W-:Y:S02]  /*5010*/  SHF.R.U32.HI R3, RZ, R97, R6 ;  /* 0x00000061ff037219 */ /* 0x000fe40000011606 */
[----:B------:R-:W-:Y:S01]  /*5020*/  @P2 SHF.R.U32.HI R4, RZ, R37, R2 ;  /* 0x00000025ff042219 */ /* 0x000fe20000011602 */
[----:B------:R-:W-:Y:S01]  /*5030*/  IMAD R0, R40, R0, RZ ;  /* 0x0000000028007224 */ /* 0x000fe200078e02ff */
[----:B------:R-:W-:Y:S02]  /*5040*/  SEL R3, R43, R3, !P0 ;  /* 0x000000032b037207 */ /* 0x000fe40004000000 */
[----:B------:R-:W-:Y:S01]  /*5050*/  SEL R2, R44, R5, !P3 ;  /* 0x000000052c027207 */ /* 0x000fe20005800000 */
[----:B------:R-:W-:Y:S01]  /*5060*/  IMAD R5, R40, R4, RZ ;  /* 0x0000000428057224 */ /* 0x000fe200078e02ff */
[C---:B------:R-:W-:Y:S01]  /*5070*/  ISETP.GE.AND P0, PT, R3.reuse, R0, PT ;  /* 0x000000000300720c */ /* 0x040fe20003f06270 */
[C---:B------:R-:W-:Y:S03]  /*5080*/  IMAD.HI.U32 R0, R3.reuse, R36, RZ ;  /* 0x0000002403007227 */ /* 0x040fe600078e00ff */
[C---:B------:R-:W-:Y:S02]  /*5090*/  ISETP.GE.OR P0, PT, R2.reuse, R5, P0 ;  /* 0x000000050200720c */ /* 0x040fe40000706670 */
[----:B------:R-:W-:Y:S04]  /*50a0*/  SHF.R.U32.HI R0, RZ, R37, R0 ;  /* 0x00000025ff007219 */ /* 0x000fe80000011600 */
[C---:B------:R-:W-:Y:S05]  /*50b0*/  SEL R6, R3.reuse, R0, !P2 ;  /* 0x0000000003067207 */ /* 0x040fea0005000000 */
        /* <DEDUP_REMOVED lines=14> */
[----:B------:R-:W-:Y:S07]  /*51a0*/  IMAD R43, R3, R38, R43 ;  /* 0x00000026032b7224 */ /* 0x000fee00078e022b */
.L_x_87:
[----:B-1----:R-:W-:Y:S01]  /*51b0*/  @!P1 ISETP.NE.AND P0, PT, R8, 0x1, PT ;  /* 0x000000010800980c */ /* 0x002fe20003f05270 */
[----:B------:R-:W-:Y:S01]  /*51c0*/  @!P1 IMAD.HI.U32 R0, R44, R10, RZ ;  /* 0x0000000a2c009227 */ /* 0x000fe200078e00ff */
[----:B------:R-:W-:Y:S01]  /*51d0*/  @!P1 ISETP.NE.AND P2, PT, R7, 0x1, PT ;  /* 0x000000010700980c */ /* 0x000fe20003f45270 */
[----:B------:R-:W-:Y:S01]  /*51e0*/  ULOP3.LUT UP0, URZ, UR48, 0x1b0, URZ, 0xc0, !UPT ;  /* 0x000001b030ff7892 */ /* 0x000fe2000f80c0ff */
[----:B------:R-:W-:Y:S01]  /*51f0*/  R2UR UR42, R15 ;  /* 0x000000000f2a72ca */ /* 0x000fe200000e0000 */
[C---:B------:R-:W-:Y:S01]  /*5200*/  @!P1 IMAD.HI.U32 R2, R43.reuse, R9, RZ ;  /* 0x000000092b029227 */ /* 0x040fe200078e00ff */
[----:B------:R-:W-:Y:S02]  /*5210*/  @!P1 SHF.R.U32.HI R0, RZ, R11, R0 ;  /* 0x0000000bff009219 */ /* 0x000fe40000011600 */
[----:B------:R-:W-:Y:S01]  /*5220*/  R2UR UR41, R14 ;  /* 0x000000000e2972ca */ /* 0x000fe200000e0000 */
[----:B------:R-:W-:Y:S01]  /*5230*/  VIADD R112, R112, 0x1 ;  /* 0x0000000170707836 */ /* 0x000fe20000000000 */
[----:B------:R-:W-:Y:S02]  /*5240*/  @!P1 SHF.R.U32.HI R2, RZ, R12, R2 ;  /* 0x0000000cff029219 */ /* 0x000fe40000011602 */
[----:B------:R-:W-:Y:S02]  /*5250*/  @!P1 SEL R3, R44, R0, !P2 ;  /* 0x000000002c039207 */ /* 0x000fe40005000000 */
[----:B------:R-:W-:Y:S02]  /*5260*/  @!P1 SEL R2, R43, R2, !P0 ;  /* 0x000000022b029207 */ /* 0x000fe40004000000 */
[----:B------:R-:W-:Y:S01]  /*5270*/  @P4 SHF.R.U32.HI R103, RZ, 0x10, R17 ;  /* 0x00000010ff674819 */ /* 0x000fe20000011611 */
[----:B------:R-:W-:Y:S02]  /*5280*/  USHF.L.U32 UR42, UR42, 0x6, URZ ;  /* 0x000000062a2a7899 */ /* 0x000fe400080006ff */
[----:B------:R-:W-:Y:S02]  /*5290*/  @!P1 IMAD.IADD R0, R2, 0x1, -R3 ;  /* 0x0000000102009824 */ /* 0x000fe400078e0a03 */
[----:B------:R-:W-:Y:S01]  /*52a0*/  @!P1 IMAD.IADD R2, R3, 0x1, -R2 ;  /* 0x0000000103029824 */ /* 0x000fe200078e0a02 */
[----:B------:R-:W-:Y:S01]  /*52b0*/  USHF.L.U32 UR41, UR41, 0x8, URZ ;  /* 0x0000000829297899 */ /* 0x000fe200080006ff */
[----:B------:R-:W-:Y:S02]  /*52c0*/  @!P1 IMAD R44, R0, R7, R44 ;  /* 0x00000007002c9224 */ /* 0x000fe400078e022c */
[----:B------:R-:W-:Y:S01]  /*52d0*/  @!P1 IMAD R43, R2, R8, R43 ;  /* 0x00000008022b9224 */ /* 0x000fe200078e022b */
[----:B------:R-:W-:Y:S08]  /*52e0*/  BRA.U !UP0, `(.L_x_88) ;  /* 0x0000000108407547 */ /* 0x000ff0000b800000 */
[----:B------:R-:W1:Y:S01]  /*52f0*/  LDCU.64 UR8, c[0x4][0x88] ;  /* 0x01001100ff0877ac */ /* 0x000e620008000a00 */
[----:B------:R-:W-:Y:S01]  /*5300*/  MOV R3, 0x0 ;  /* 0x0000000000037802 */ /* 0x000fe20000000f00 */
[----:B------:R-:W-:Y:S02]  /*5310*/  HFMA2 R12, -RZ, RZ, 0, 5.9604644775390625e-08 ;  /* 0x00000001ff0c7431 */ /* 0x000fe400000001ff */
[----:B------:R-:W-:Y:S02]  /*5320*/  IMAD.MOV.U32 R8, RZ, RZ, 0x70 ;  /* 0x00000070ff087424 */ /* 0x000fe400078e00ff */
[----:B------:R-:W-:Y:S01]  /*5330*/  IMAD.MOV.U32 R13, RZ, RZ, RZ ;  /* 0x000000ffff0d7224 */ /* 0x000fe200078e00ff */
[----:B------:R-:W2:Y:S01]  /*5340*/  LDCU.64 UR6, c[0x4][0x90] ;  /* 0x01001200ff0677ac */ /* 0x000ea20008000a00 */
[----:B------:R-:W3:Y:S01]  /*5350*/  LDC.64 R2, c[0x4][R3] ;  /* 0x0100000003027b82 */ /* 0x000ee20000000a00 */
[----:B------:R-:W4:Y:S01]  /*5360*/  LDCU.64 UR4, c[0x4][0x8] ;  /* 0x01000100ff0477ac */ /* 0x000f220008000a00 */
[----:B-1----:R-:W-:Y:S01]  /*5370*/  MOV R5, UR9 ;  /* 0x0000000900057c02 */ /* 0x002fe20008000f00 */
[----:B------:R-:W-:Y:S01]  /*5380*/  IMAD.U32 R4, RZ, RZ, UR8 ;  /* 0x00000008ff047e24 */ /* 0x000fe2000f8e00ff */
[----:B--2---:R-:W-:Y:S01]  /*5390*/  MOV R7, UR7 ;  /* 0x0000000700077c02 */ /* 0x004fe20008000f00 */
[----:B------:R-:W-:Y:S01]  /*53a0*/  IMAD.U32 R6, RZ, RZ, UR6 ;  /* 0x00000006ff067e24 */ /* 0x000fe2000f8e00ff */
[----:B----4-:R-:W-:Y:S01]  /*53b0*/  MOV R11, UR5 ;  /* 0x00000005000b7c02 */ /* 0x010fe20008000f00 */
[----:B------:R-:W-:Y:S02]  /*53c0*/  IMAD.U32 R10, RZ, RZ, UR4 ;  /* 0x00000004ff0a7e24 */ /* 0x000fe4000f8e00ff */
[----:B------:R-:W-:Y:S07]  /*53d0*/  LEPC R20, `(.L_x_88) ;  /* 0x000000001014794e */ /* 0x000fee0000000000 */
[----:B---3-5:R-:W-:Y:S05]  /*53e0*/  CALL.ABS.NOINC R2 ;  /* 0x0000000002007343 */ /* 0x028fea0003c00000 */
.L_x_88:
[----:B------:R-:W-:Y:S01]  /*53f0*/  LOP3.LUT P0, RZ, R109, 0x1b0, RZ, 0xc0, !PT ;  /* 0x000001b06dff7812 */ /* 0x000fe2000780c0ff */
[----:B------:R-:W-:Y:S11]  /*5400*/  BSSY.RECONVERGENT B6, `(.L_x_89) ;  /* 0x0000013000067945 */ /* 0x000ff60003800200 */
[----:B------:R-:W-:Y:S01]  /*5410*/  @!UPT UIADD3 URZ, UPT, UPT, URZ, URZ, URZ ;  /* 0x000000fffffff290 */ /* 0x000fe2000fffe0ff */
[----:B------:R-:W-:Y:S05]  /*5420*/  @!P0 BRA `(.L_x_90) ;  /* 0x0000000000408947 */ /* 0x000fea0003800000 */
        /* <DEDUP_REMOVED lines=16> */
.L_x_90:
[----:B------:R-:W-:Y:S05]  /*5530*/  BSYNC.RECONVERGENT B6 ;  /* 0x0000000000067941 */ /* 0x000fea0003800200 */
.L_x_89:
[----:B------:R-:W-:Y:S01]  /*5540*/  ISETP.NE.U32.AND P4, PT, R90, RZ, PT ;  /* 0x000000ff5a00720c */ /* 0x000fe20003f85070 */
[----:B------:R-:W-:Y:S01]  /*5550*/  UISETP.NE.AND UP2, UPT, UR50, URZ, UPT ;  /* 0x000000ff3200728c */ /* 0x000fe2000bf45270 */
[----:B------:R-:W-:Y:S01]  /*5560*/  ISETP.NE.U32.AND P2, PT, RZ, UR38, PT ;  /* 0x00000026ff007c0c */ /* 0x000fe2000bf45070 */
[----:B------:R-:W-:Y:S01]  /*5570*/  UISETP.NE.U32.AND UP1, UPT, UR44, URZ, UPT ;  /* 0x000000ff2c00728c */ /* 0x000fe2000bf25070 */
[----:B------:R-:W-:Y:S01]  /*5580*/  ISETP.NE.AND.EX P4, PT, R91, RZ, PT, P4 ;  /* 0x000000ff5b00720c */ /* 0x000fe20003f85340 */
[----:B------:R-:W-:Y:S01]  /*5590*/  UPLOP3.LUT UP0, UPT, UPT, UPT, UPT, 0x40, 0x4 ;  /* 0x000000000004789c */ /* 0x000fe20003f0e870 */
[----:B------:R-:W-:Y:S01]  /*55a0*/  ISETP.NE.AND.EX P2, PT, RZ, UR39, PT, P2 ;  /* 0x00000027ff007c0c */ /* 0x000fe2000bf45320 */
[----:B------:R-:W-:Y:S01]  /*55b0*/  UISETP.NE.AND.EX UP1, UPT, UR45, URZ, UPT, UP1 ;  /* 0x000000ff2d00728c */ /* 0x000fe2000bf25310 */
[----:B------:R-:W-:Y:S04]  /*55c0*/  PLOP3.LUT P1, PT, PT, PT, UP2, 0x80, 0x8 ;  /* 0x000000000008781c */ /* 0x000fe80003f2f028 */
[----:B------:R-:W-:Y:S06]  /*55d0*/  @UP2 UPLOP3.LUT UP0, UPT, UPT, UPT, UP1, 0x80, 0x8 ;  /* 0x000000000008289c */ /* 0x000fec0003f0f010 */
[----:B------:R-:W-:Y:S01]  /*55e0*/  PLOP3.LUT P0, PT, PT, PT, UP0, 0x80, 0x8 ;  /* 0x000000000008781c */ /* 0x000fe20003f0f008 */
[----:B------:R-:W-:Y:S01]  /*55f0*/  @!UPT UIADD3 URZ, UPT, UPT, URZ, URZ, URZ ;  /* 0x000000fffffff290 */ /* 0x000fe2000fffe0ff */
[----:B------:R-:W-:Y:S11]  /*5600*/  BRA.U !UP1, `(.L_x_91) ;  /* 0x0000000109387547 */ /* 0x000ff6000b800000 */
[----:B------:R-:W-:Y:S01]  /*5610*/  UISETP.NE.U32.AND UP0, UPT, UR38, URZ, UPT ;  /* 0x000000ff2600728c */ /* 0x000fe2000bf05070 */
[----:B------:R-:W-:Y:S02]  /*5620*/  HFMA2 R0, -RZ, RZ, 0, 5.9604644775390625e-08 ;  /* 0x00000001ff007431 */ /* 0x000fe400000001ff */
[----:B------:R-:W-:Y:S01]  /*5630*/  IMAD.MOV.U32 R96, RZ, RZ, 0x1 ;  /* 0x00000001ff607424 */ /* 0x000fe200078e00ff */
[----:B------:R-:W-:Y:S06]  /*5640*/  UISETP.NE.AND.EX UP0, UPT, UR39, URZ, UPT, UP0 ;  /* 0x000000ff2700728c */ /* 0x000fec000bf05300 */
[----:B------:R-:W-:Y:S05]  /*5650*/  PLOP3.LUT P3, PT, PT, PT, UP0, 0x80, 0x8 ;  /* 0x000000000008781c */ /* 0x000fea0003f6f008 */
[----:B------:R-:W1:Y:S01]  /*5660*/  @UP0 LDCU.64 UR6, c[0x0][0x888] ;  /* 0x00011100ff0607ac */ /* 0x000e620008000a00 */
[----:B------:R-:W-:Y:S07]  /*5670*/  @UP0 UIMAD UR4, UR36, UR44, URZ ;  /* 0x0000002c240402a4 */ /* 0x000fee000f8e02ff */
[----:B------:R-:W-:Y:S01]  /*5680*/  @!P3 PRMT R96, R0, 0x7610, R96 ;  /* 0x000076100060b816 */ /* 0x000fe20000000060 */
[----:B-1----:R-:W-:Y:S03]  /*5690*/  @UP0 UIMAD.WIDE UR6, UR4, 0x4, UR6 ;  /* 0x00000004040608a5 */ /* 0x002fe6000f8e0206 */
[----:B------:R-:W1:Y:S03]  /*56a0*/  @!UP0 LDCU UR4, c[0x0][0x880] ;  /* 0x00011000ff0487ac */ /* 0x000e660008000800 */
[----:B------:R-:W-:Y:S01]  /*56b0*/  IMAD.U32 R2, RZ, RZ, UR6 ;  /* 0x00000006ff027e24 */ /* 0x000fe2000f8e00ff */
[----:B------:R-:W-:Y:S05]  /*56c0*/  MOV R3, UR7 ;  /* 0x0000000700037c02 */ /* 0x000fea0008000f00 */
[----:B-----5:R2:W5:Y:S02]  /*56d0*/  @P3 LDG.E R49, desc[UR46][R2.64] ;  /* 0x0000002e02313981 */ /* 0x020564000c1e1900 */
[----:B-12---:R-:W-:Y:S02]  /*56e0*/  @!P3 IMAD.U32 R49, RZ, RZ, UR4 ;  /* 0x00000004ff31be24 */ /* 0x006fe4000f8e00ff */
.L_x_91:
[----:B------:R-:W-:Y:S05]  /*56f0*/  @!P4 BRA `(.L_x_92) ;  /* 0x000000000020c947 */ /* 0x000fea0003800000 */
[----:B------:R-:W-:Y:S04]  /*5700*/  ISETP.NE.U32.AND P3, PT, R88, RZ, PT ;  /* 0x000000ff5800720c */ /* 0x000fe80003f65070 */
[----:B------:R-:W-:Y:S11]  /*5710*/  ISETP.NE.AND.EX P3, PT, R89, RZ, PT, P3 ;  /* 0x000000ff5900720c */ /* 0x000ff60003f65330 */
[----:B------:R-:W-:Y:S02]  /*5720*/  @!UPT UIADD3 URZ, UPT, UPT, URZ, URZ, URZ ;  /* 0x000000fffffff290 */ /* 0x000fe4000fffe0ff */
[----:B------:R-:W1:Y:S01]  /*5730*/  @P3 LDC.64 R2, c[0x0][0x8a8] ;  /* 0x00022a00ff023b82 */ /* 0x000e620000000a00 */
[----:B------:R-:W-:Y:S04]  /*5740*/  @P3 IMAD R0, R90, UR36, RZ ;  /* 0x000000245a003c24 */ /* 0x000fe8000f8e02ff */
[----:B-1----:R-:W-:Y:S05]  /*5750*/  @P3 IMAD.WIDE R2, R0, 0x4, R2 ;  /* 0x0000000400023825 */ /* 0x002fea00078e0202 */
[----:B-----5:R1:W5:Y:S02]  /*5760*/  @P3 LDG.E R47, desc[UR46][R2.64] ;  /* 0x0000002e022f3981 */ /* 0x020364000c1e1900 */
[----:B-1----:R-:W2:Y:S02]  /*5770*/  @!P3 LDC R47, c[0x0][0x8a0] ;  /* 0x00022800ff2fbb82 */ /* 0x002ea40000000800 */
.L_x_92:
[----:B-----5:R-:W-:Y:S01]  /*5780*/  FSETP.NEU.AND P4, PT, R49, RZ, PT ;  /* 0x000000ff3100720b */ /* 0x020fe20003f8d000 */
[----:B------:R-:W-:Y:S01]  /*5790*/  BSSY B1, `(.L_x_93) ;  /* 0x0000042000017945 */ /* 0x000fe20003800000 */
[----:B------:R-:W-:Y:S01]  /*57a0*/  SEL R5, RZ, 0xffffffff, P2 ;  /* 0xffffffffff057807 */ /* 0x000fe20001000000 */
[----:B------:R-:W-:Y:S01]  /*57b0*/  IMAD.MOV.U32 R115, RZ, RZ, 0x1 ;  /* 0x00000001ff737424 */ /* 0x000fe200078e00ff */
[----:B------:R-:W-:Y:S02]  /*57c0*/  LOP3.LUT P3, RZ, R96, 0xff, RZ, 0xc0, !PT ;  /* 0x000000ff60ff7812 */ /* 0x000fe4000786c0ff */
[----:B------:R-:W-:Y:S02]  /*57d0*/  CS2R R86, SRZ ;  /* 0x0000000000567805 */ /* 0x000fe4000001ff00 */
[----:B------:R-:W-:Y:S02]  /*57e0*/  @P1 SEL R0, RZ, 0xffffffff, P4 ;  /* 0xffffffffff001807 */ /* 0x000fe40002000000 */
[----:B------:R-:W-:Y:S02]  /*57f0*/  CS2R R84, SRZ ;  /* 0x0000000000547805 */ /* 0x000fe4000001ff00 */
[----:B------:R-:W-:Y:S02]  /*5800*/  LEA R2, R105, UR49, 0x3 ;  /* 0x0000003169027c11 */ /* 0x000fe4000f8e18ff */
[----:B------:R-:W-:Y:S02]  /*5810*/  CS2R R82, SRZ ;  /* 0x0000000000527805 */ /* 0x000fe4000001ff00 */
[----:B------:R-:W-:Y:S02]  /*5820*/  @P0 SEL R0, R5, R0, !P3 ;  /* 0x0000000005000207 */ /* 0x000fe40005800000 */
[----:B------:R-:W-:Y:S02]  /*5830*/  CS2R R80, SRZ ;  /* 0x0000000000507805 */ /* 0x000fe4000001ff00 */
[----:B------:R-:W-:Y:S02]  /*5840*/  LEA R113, R45, UR49, 0x3 ;  /* 0x000000312d717c11 */ /* 0x000fe4000f8e18ff */
[----:B------:R-:W-:Y:S02]  /*5850*/  @P1 LOP3.LUT R0, R0, 0x1, RZ, 0xc0, !PT ;  /* 0x0000000100001812 */ /* 0x000fe400078ec0ff */
[----:B------:R-:W-:Y:S02]  /*5860*/  SHF.L.U32 R3, R107, 0x1f, RZ ;  /* 0x0000001f6b037819 */ /* 0x000fe400000006ff */
[----:B------:R-:W-:Y:S02]  /*5870*/  ISETP.NE.U32.OR P6, PT, R0, 0x1, !P1 ;  /* 0x000000010000780c */ /* 0x000fe40004fc5470 */
[----:B------:R-:W-:Y:S02]  /*5880*/  PLOP3.LUT P2, PT, PT, PT, UP1, 0x80, 0x8 ;  /* 0x000000000008781c */ /* 0x000fe40003f4f018 */
[----:B------:R-:W-:Y:S02]  /*5890*/  LEA.HI R48, R45, R45, RZ, 0x1 ;  /* 0x0000002d2d307211 */ /* 0x000fe400078f08ff */
[----:B------:R-:W-:Y:S02]  /*58a0*/  SEL R4, RZ, 0xffffffff, P4 ;  /* 0xffffffffff047807 */ /* 0x000fe40002000000 */
[----:B------:R-:W-:Y:S05]  /*58b0*/  P2R R118, PR, RZ, 0x40 ;  /* 0x00000040ff767803 */ /* 0x000fea0000000000 */
[----:B------:R-:W-:Y:S02]  /*58c0*/  @P6 SHF.L.U32 R0, R104, 0x1f, RZ ;  /* 0x0000001f68006819 */ /* 0x000fe400000006ff */
[----:B------:R-:W-:Y:S02]  /*58d0*/  @P2 SEL R4, R5, R4, !P3 ;  /* 0x0000000405042207 */ /* 0x000fe40005800000 */
[----:B------:R1:W3:Y:S02]  /*58e0*/  @P6 SYNCS.PHASECHK.TRANS64.TRYWAIT P1, [R2+URZ+0x70], R0 ;  /* 0x00007000020065a7 */ /* 0x0002e400080211ff */
[----:B------:R-:W-:Y:S04]  /*58f0*/  LOP3.LUT R4, R4, 0x1, RZ, 0xc0, !PT ;  /* 0x0000000104047812 */ /* 0x000fe800078ec0ff */
[----:B------:R-:W-:Y:S04]  /*5900*/  ISETP.NE.U32.AND P5, PT, R4, 0x1, PT ;  /* 0x000000010400780c */ /* 0x000fe80003fa5070 */
[----:B------:R-:W-:Y:S01]  /*5910*/  P2R R116, PR, RZ, 0x20 ;  /* 0x00000020ff747803 */ /* 0x000fe20000000000 */
[----:B------:R4:W2:Y:S01]  /*5920*/  SYNCS.PHASECHK.TRANS64.TRYWAIT P0, [R113+URZ+0xe0], R3 ;  /* 0x0000e003710075a7 */ /* 0x0008a200080011ff */
[C---:B-1----:R-:W-:Y:S01]  /*5930*/  IMAD.SHL.U32 R0, R48.reuse, 0x80, RZ ;  /* 0x0000008030007824 */ /* 0x042fe200078e00ff */
[----:B------:R-:W-:Y:S04]  /*5940*/  LOP3.LUT R48, R48, 0xffe, RZ, 0xc0, !PT ;  /* 0x00000ffe30307812 */ /* 0x000fe800078ec0ff */
[----:B------:R-:W-:Y:S01]  /*5950*/  LOP3.LUT R0, R0, 0xffffff00, RZ, 0xc0, !PT ;  /* 0xffffff0000007812 */ /* 0x000fe200078ec0ff */
[----:B------:R-:W-:Y:S04]  /*5960*/  IMAD.IADD R48, R45, 0x1, -R48 ;  /* 0x000000012d307824 */ /* 0x000fe800078e0a30 */
[----:B------:R-:W-:Y:S04]  /*5970*/  IMAD.IADD R0, R46, 0x1, R0 ;  /* 0x000000012e007824 */ /* 0x000fe800078e0200 */
[----:B------:R-:W-:Y:S01]  /*5980*/  IMAD R48, R48, 0x100000, R0 ;  /* 0x0010000030307824 */ /* 0x000fe200078e0200 */
[----:B---3--:R-:W-:Y:S01]  /*5990*/  @P6 SEL R115, RZ, 0x1, !P1 ;  /* 0x00000001ff736807 */ /* 0x008fe20004800000 */
[----:B----4-:R-:W-:Y:S06]  /*59a0*/  @!P6 BRA `(.L_x_94) ;  /* 0x000000000080e947 */ /* 0x010fec0003800000 */
[----:B------:R-:W-:Y:S01]  /*59b0*/  @P5 IMAD R5, R105, 0x1000, R100 ;  /* 0x0000100069055824 */ /* 0x000fe200078e0264 */
[----:B------:R-:W-:Y:S01]  /*59c0*/  ISETP.NE.AND P1, PT, R115, RZ, PT ;  /* 0x000000ff7300720c */ /* 0x000fe20003f25270 */
[----:B------:R-:W-:Y:S01]  /*59d0*/  BSSY B0, `(.L_x_95) ;  /* 0x000000b000007945 */ /* 0x000fe20003800000 */
[----:B------:R-:W-:Y:S01]  /*59e0*/  CS2R R82, SRZ ;  /* 0x0000000000527805 */ /* 0x000fe2000001ff00 */
[----:B------:R-:W-:Y:S01]  /*59f0*/  @P5 VIADD R4, R5, UR49 ;  /* 0x0000003105045c36 */ /* 0x000fe20008000000 */
[----:B------:R-:W-:Y:S02]  /*5a00*/  CS2R R80, SRZ ;  /* 0x0000000000507805 */ /* 0x000fe4000001ff00 */
[----:B------:R-:W-:Y:S02]  /*5a10*/  CS2R R86, SRZ ;  /* 0x0000000000567805 */ /* 0x000fe4000001ff00 */
[----:B------:R-:W-:Y:S01]  /*5a20*/  CS2R R84, SRZ ;  /* 0x0000000000547805 */ /* 0x000fe2000001ff00 */
[----:B------:R-:W-:Y:S04]  /*5a30*/  @P5 IMAD R4, R108, -0x10, R4 ;  /* 0xfffffff06c045824 */ /* 0x000fe800078e0204 */
[----:B------:R-:W-:Y:S05]  /*5a40*/  @P1 BRA `(.L_x_96) ;  /* 0x00000000000c1947 */ /* 0x000fea0003800000 */
[----:B------:R-:W-:Y:S04]  /*5a50*/  SHF.L.U32 R0, R104, 0x1f, RZ ;  /* 0x0000001f68007819 */ /* 0x000fe800000006ff */
[----:B------:R-:W1:Y:S02]  /*5a60*/  SYNCS.PHASECHK.TRANS64.TRYWAIT P1, [R2+URZ+0x70], R0 ;  /* 0x00007000020075a7 */ /* 0x000e6400080211ff */
[----:B-1----:R-:W-:Y:S05]  /*5a70*/  @!P1 BRA `(.L_x_97) ;  /* 0x0000004000589947 */ /* 0x002fea0003800000 */
.L_x_96:
[----:B------:R-:W-:Y:S05]  /*5a80*/  BSYNC B0 ;  /* 0x0000000000007941 */ /* 0x000fea0003800000 */
.L_x_95:
[----:B------:R-:W-:Y:S01]  /*5a90*/  ISETP.NE.AND P1, PT, R116, RZ, PT ;  /* 0x000000ff7400720c */ /* 0x000fe20003f25270 */
[----:B-1----:R-:W-:Y:S02]  /*5aa0*/  VIADD R2, R2, 0x90 ;  /* 0x0000009002027836 */ /* 0x002fe40000000000 */
[----:B------:R-:W-:Y:S02]  /*5ab0*/  IMAD.U32 R0, RZ, RZ, UR37 ;  /* 0x00000025ff007e24 */ /* 0x000fe4000f8e00ff */
[----:B------:R-:W-:Y:S03]  /*5ac0*/  VIADD R105, R105, 0x1 ;  /* 0x0000000169697836 */ /* 0x000fe60000000000 */
[----:B------:R-:W-:Y:S05]  /*5ad0*/  PRMT R0, R0, 0x654, R2 ;  /* 0x0000065400007816 */ /* 0x000fea0000000002 */
[----:B------:R1:W3:Y:S04]  /*5ae0*/  @P1 LDS.128 R80, [R5+UR49+0x200] ;  /* 0x0002003105501984 */ /* 0x0002e80008000c00 */
[----:B------:R1:W4:Y:S01]  /*5af0*/  @P1 LDS.128 R84, [R4+0x210] ;  /* 0x0002100004541984 */ /* 0x0003220000000c00 */
[C---:B------:R-:W-:Y:S01]  /*5b00*/  ISETP.NE.AND P1, PT, R105.reuse, 0x4, PT ;  /* 0x000000046900780c */ /* 0x040fe20003f25270 */
[----:B------:R-:W-:Y:S01]  /*5b10*/  @!PT LDS RZ, [RZ] ;  /* 0x00000000fffff984 */ /* 0x000fe20000000800 */
[----:B------:R-:W-:Y:S01]  /*5b20*/  @!PT LDS RZ, [RZ] ;  /* 0x00000000fffff984 */ /* 0x000fe20000000800 */
[----:B------:R-:W-:Y:S01]  /*5b30*/  @!PT LDS RZ, [RZ] ;  /* 0x00000000fffff984 */ /* 0x000fe20000000800 */
[----:B------:R-:W-:Y:S01]  /*5b40*/  @!PT LDS RZ, [RZ] ;  /* 0x00000000fffff984 */ /* 0x000fe20000000800 */
[----:B------:R5:W-:Y:S06]  /*5b50*/  MEMBAR.ALL.CTA ;  /* 0x0000000000007992 */ /* 0x000bec0000008000 */
[----:B-----5:R-:W5:Y:S01]  /*5b60*/  FENCE.VIEW.ASYNC.S ;  /* 0x00000000000073c6 */ /* 0x020f620000000000 */
[----:B------:R-:W-:Y:S01]  /*5b70*/  SEL R105, R105, RZ, P1 ;  /* 0x000000ff69697207 */ /* 0x000fe20000800000 */
[----:B-----5:R5:W-:Y:S02]  /*5b80*/  SYNCS.ARRIVE.TRANS64.RED.A1T0 RZ, [R0+URZ], RZ ;  /* 0x000000ff00ff79a7 */ /* 0x020be400081004ff */
[----:B-----5:R-:W-:Y:S04]  /*5b90*/  SEL R0, RZ, 0x1, P1 ;  /* 0x00000001ff007807 */ /* 0x020fe80000800000 */
[----:B-1-3--:R-:W-:Y:S02]  /*5ba0*/  LOP3.LUT R104, R104, R0, RZ, 0x3c, !PT ;  /* 0x0000000068687212 */ /* 0x00afe400078e3cff */
.L_x_94:
[----:B------:R-:W-:Y:S05]  /*5bb0*/  BSYNC B1 ;  /* 0x0000000000017941 */ /* 0x000fea0003800000 */
.L_x_93:
[----:B------:R-:W-:Y:S04]  /*5bc0*/  SHF.R.U32.HI R0, RZ, 0x15, R48 ;  /* 0x00000015ff007819 */ /* 0x000fe80000011630 */
[----:B------:R-:W-:Y:S01]  /*5bd0*/  LOP3.LUT P1, RZ, R0, 0x3, R101, 0x48, !PT ;  /* 0x0000000300ff7812 */ /* 0x000fe20007824865 */
[----:B------:R-:W-:Y:S01]  /*5be0*/  @!UPT UIADD3 URZ, UPT, UPT, URZ, URZ, URZ ;  /* 0x000000fffffff290 */ /* 0x000fe2000fffe0ff */
[----:B--2---:R-:W-:Y:S11]  /*5bf0*/  @P0 BRA `(.L_x_98) ;  /* 0x0000000000080947 */ /* 0x004ff60003800000 */
[----:B------:R-:W1:Y:S02]  /*5c00*/  SYNCS.PHASECHK.TRANS64.TRYWAIT P0, [R113+URZ+0xe0], R3 ;  /* 0x0000e003710075a7 */ /* 0x000e6400080011ff */
[----:B-1----:R-:W-:Y:S05]  /*5c10*/  @!P0 BRA `(.L_x_99) ;  /* 0x0000004000048947 */ /* 0x002fea0003800000 */
.L_x_98:
[----:B------:R-:W-:Y:S05]  /*5c20*/  @!P1 BRA `(.L_x_100) ;  /* 0x0000000000409947 */ /* 0x000fea0003800000 */
[----:B------:R-:W2:Y:S01]  /*5c30*/  LDCU.64 UR8, c[0x4][0x78] ;  /* 0x01000f00ff0877ac */ /* 0x000ea20008000a00 */
[----:B-1----:R-:W-:Y:S01]  /*5c40*/  MOV R3, 0x0 ;  /* 0x0000000000037802 */ /* 0x002fe20000000f00 */
[----:B------:R-:W-:Y:S02]  /*5c50*/  HFMA2 R12, -RZ, RZ, 0, 5.9604644775390625e-08 ;  /* 0x00000001ff0c7431 */ /* 0x000fe400000001ff */
[----:B------:R-:W-:Y:S02]  /*5c60*/  IMAD.MOV.U32 R8, RZ, RZ, 0x192 ;  /* 0x00000192ff087424 */ /* 0x000fe400078e00ff */
[----:B------:R-:W-:Y:S01]  /*5c70*/  IMAD.MOV.U32 R13, RZ, RZ, RZ ;  /* 0x000000ffff0d7224 */ /* 0x000fe200078e00ff */
[----:B------:R-:W1:Y:S01]  /*5c80*/  LDCU.64 UR6, c[0x4][0x80] ;  /* 0x01001000ff0677ac */ /* 0x000e620008000a00 */
[----:B------:R-:W3:Y:S01]  /*5c90*/  LDC.64 R2, c[0x4][R3] ;  /* 0x0100000003027b82 */ /* 0x000ee20000000a00 */
[----:B------:R-:W5:Y:S01]  /*5ca0*/  LDCU.64 UR4, c[0x4][0x18] ;  /* 0x01000300ff0477ac */ /* 0x000f620008000a00 */
[----:B--2---:R-:W-:Y:S01]  /*5cb0*/  MOV R5, UR9 ;  /* 0x0000000900057c02 */ /* 0x004fe20008000f00 */
[----:B------:R-:W-:Y:S01]  /*5cc0*/  IMAD.U32 R4, RZ, RZ, UR8 ;  /* 0x00000008ff047e24 */ /* 0x000fe2000f8e00ff */
[----:B-1----:R-:W-:Y:S01]  /*5cd0*/  MOV R7, UR7 ;  /* 0x0000000700077c02 */ /* 0x002fe20008000f00 */
[----:B------:R-:W-:Y:S01]  /*5ce0*/  IMAD.U32 R6, RZ, RZ, UR6 ;  /* 0x00000006ff067e24 */ /* 0x000fe2000f8e00ff */
[----:B-----5:R-:W-:Y:S01]  /*5cf0*/  MOV R11, UR5 ;  /* 0x00000005000b7c02 */ /* 0x020fe20008000f00 */
[----:B------:R-:W-:Y:S02]  /*5d00*/  IMAD.U32 R10, RZ, RZ, UR4 ;  /* 0x00000004ff0a7e24 */ /* 0x000fe4000f8e00ff */
[----:B------:R-:W-:Y:S07]  /*5d10*/  LEPC R20, `(.L_x_100) ;  /* 0x000000001014794e */ /* 0x000fee0000000000 */
[----:B---34-:R-:W-:Y:S05]  /*5d20*/  CALL.ABS.NOINC R2 ;  /* 0x0000000002007343 */ /* 0x018fea0003c00000 */
.L_x_100:
[----:B------:R-:W-:Y:S01]  /*5d30*/  F2FP.F16.E5M2.UNPACK_B R4, R81 ;  /* 0x00000051ff04723e */ /* 0x000fe200020004ff */
[----:B------:R-:W-:Y:S05]  /*5d40*/  WARPSYNC.ALL ;  /* 0x0000000000007948 */ /* 0x000fea0003800000 */
[----:B------:R-:W-:Y:S01]  /*5d50*/  R2UR UR4, R48 ;  /* 0x00000000300472ca */ /* 0x000fe200000e0000 */
[--C-:B------:R-:W-:Y:S01]  /*5d60*/  HADD2.F32 R53, -RZ, R4.reuse.H0_H0 ;  /* 0x20000004ff357230 */ /* 0x100fe20000004100 */
[-C--:B-1----:R-:W-:Y:S01]  /*5d70*/  F2FP.F16.E5M2.UNPACK_B R3, R80.reuse ;  /* 0x00000050ff03723e */ /* 0x082fe200020004ff */
[----:B------:R-:W-:Y:S01]  /*5d80*/  HADD2.F32 R54, -RZ, R4.H1_H1 ;  /* 0x30000004ff367230 */ /* 0x000fe20000004100 */
[----:B------:R-:W-:Y:S01]  /*5d90*/  F2FP.F16.E5M2.UNPACK_B R0, R80.H1 ;  /* 0x00000050ff00723e */ /* 0x000fe200030004ff */
[----:B------:R-:W-:Y:S01]  /*5da0*/  BSSY.RECONVERGENT B0, `(.L_x_101) ;  /* 0x0000099000007945 */ /* 0x000fe20003800200 */
[----:B------:R-:W-:Y:S01]  /*5db0*/  F2FP.F16.E5M2.UNPACK_B R64, R83.H1 ;  /* 0x00000053ff40723e */ /* 0x000fe200030004ff */
[--C-:B------:R-:W-:Y:S01]  /*5dc0*/  HADD2.F32 R2, -RZ, R3.reuse.H0_H0 ;  /* 0x20000003ff027230 */ /* 0x100fe20000004100 */
[----:B----4-:R-:W-:Y:S01]  /*5dd0*/  F2FP.F16.E5M2.UNPACK_B R74, R86 ;  /* 0x00000056ff4a723e */ /* 0x010fe200020004ff */
[----:B------:R-:W-:Y:S01]  /*5de0*/  HADD2.F32 R50, -RZ, R3.H1_H1 ;  /* 0x30000003ff327230 */ /* 0x000fe20000004100 */
[----:B------:R-:W-:Y:S01]  /*5df0*/  F2FP.F16.E5M2.UNPACK_B R3, R81.H1 ;  /* 0x00000051ff03723e */ /* 0x000fe200030004ff */
[--C-:B------:R-:W-:Y:S01]  /*5e00*/  HADD2.F32 R51, -RZ, R0.reuse.H0_H0 ;  /* 0x20000000ff337230 */ /* 0x100fe20000004100 */
[----:B------:R-:W-:Y:S01]  /*5e10*/  IADD3 R114, PT, PT, R100, UR49, RZ ;  /* 0x0000003164727c10 */ /* 0x000fe2000fffe0ff */
[----:B------:R-:W-:Y:S01]  /*5e20*/  HADD2.F32 R52, -RZ, R0.H1_H1 ;  /* 0x30000000ff347230 */ /* 0x000fe20000004100 */
[----:B------:R-:W-:Y:S01]  /*5e30*/  LDTM.16dp32bit_t0_t15.x32 R4, tmem[UR4] ;  /* 0x00000004000479ee */ /* 0x000fe20008a80000 */
[----:B------:R-:W1:Y:S01]  /*5e40*/  LDTM.16dp32bit_t16_t31.x32 R4, tmem[UR4+0x20] ;  /* 0x00002004000479ee */ /* 0x000e620008aa0000 */
[-C--:B------:R-:W-:Y:S01]  /*5e50*/  F2FP.F16.E5M2.UNPACK_B R0, R82.reuse ;  /* 0x00000052ff00723e */ /* 0x080fe200020004ff */
[--C-:B------:R-:W-:Y:S01]  /*5e60*/  HADD2.F32 R55, -RZ, R3.reuse.H0_H0 ;  /* 0x20000003ff377230 */ /* 0x100fe20000004100 */
[----:B------:R-:W-:Y:S01]  /*5e70*/  SHF.L.U32 R117, R102, 0x4, RZ ;  /* 0x0000000466757819 */ /* 0x000fe200000006ff */
[----:B------:R-:W-:Y:S01]  /*5e80*/  HADD2.F32 R56, -RZ, R3.H1_H1 ;  /* 0x30000003ff387230 */ /* 0x000fe20000004100 */
[----:B------:R-:W-:Y:S01]  /*5e90*/  F2FP.F16.E5M2.UNPACK_B R3, R82.H1 ;  /* 0x00000052ff03723e */ /* 0x000fe200030004ff */
[--C-:B------:R-:W-:Y:S01]  /*5ea0*/  HADD2.F32 R57, -RZ, R0.reuse.H0_H0 ;  /* 0x20000000ff397230 */ /* 0x100fe20000004100 */
[----:B------:R-:W-:Y:S01]  /*5eb0*/  IADD3 R114, PT, PT, R114, R117, RZ ;  /* 0x0000007572727210 */ /* 0x000fe20007ffe0ff */
[----:B------:R-:W-:Y:S01]  /*5ec0*/  HADD2.F32 R58, -RZ, R0.H1_H1 ;  /* 0x30000000ff3a7230 */ /* 0x000fe20000004100 */
[----:B------:R-:W-:Y:S01]  /*5ed0*/  F2FP.F16.E5M2.UNPACK_B R0, R83 ;  /* 0x00000053ff00723e */ /* 0x000fe200020004ff */
[--C-:B------:R-:W-:Y:S01]  /*5ee0*/  HADD2.F32 R59, -RZ, R3.reuse.H0_H0 ;  /* 0x20000003ff3b7230 */ /* 0x100fe20000004100 */
[----:B------:R-:W-:Y:S01]  /*5ef0*/  ISETP.NE.AND P0, PT, R110, RZ, PT ;  /* 0x000000ff6e00720c */ /* 0x000fe20003f05270 */
[----:B------:R-:W-:Y:S01]  /*5f00*/  HADD2.F32 R60, -RZ, R3.H1_H1 ;  /* 0x30000003ff3c7230 */ /* 0x000fe20000004100 */
[-C--:B------:R-:W-:Y:S01]  /*5f10*/  F2FP.F16.E5M2.UNPACK_B R3, R84.reuse ;  /* 0x00000054ff03723e */ /* 0x080fe200020004ff */
[--C-:B------:R-:W-:Y:S01]  /*5f20*/  HADD2.F32 R61, -RZ, R0.reuse.H0_H0 ;  /* 0x20000000ff3d7230 */ /* 0x100fe20000004100 */
[----:B------:R-:W-:Y:S01]  /*5f30*/  ISETP.NE.AND P6, PT, R118, RZ, PT ;  /* 0x000000ff7600720c */ /* 0x000fe20003fc5270 */
[----:B------:R-:W-:Y:S01]  /*5f40*/  HADD2.F32 R62, -RZ, R0.H1_H1 ;  /* 0x30000000ff3e7230 */ /* 0x000fe20000004100 */
[----:B------:R-:W-:Y:S01]  /*5f50*/  F2FP.F16.E5M2.UNPACK_B R0, R84.H1 ;  /* 0x00000054ff00723e */ /* 0x000fe200030004ff */
[--C-:B------:R-:W-:Y:S02]  /*5f60*/  HADD2.F32 R65, -RZ, R3.reuse.H0_H0 ;  /* 0x20000003ff417230 */ /* 0x100fe40000004100 */
[----:B------:R-:W-:Y:S01]  /*5f70*/  HADD2.F32 R66, -RZ, R3.H1_H1 ;  /* 0x30000003ff427230 */ /* 0x000fe20000004100 */
[-C--:B------:R-:W-:Y:S01]  /*5f80*/  F2FP.F16.E5M2.UNPACK_B R3, R85.reuse ;  /* 0x00000055ff03723e */ /* 0x080fe200020004ff */
[--C-:B------:R-:W-:Y:S02]  /*5f90*/  HADD2.F32 R67, -RZ, R0.reuse.H0_H0 ;  /* 0x20000000ff437230 */ /* 0x100fe40000004100 */
[----:B------:R-:W-:Y:S01]  /*5fa0*/  HADD2.F32 R68, -RZ, R0.H1_H1 ;  /* 0x30000000ff447230 */ /* 0x000fe20000004100 */
[----:B------:R-:W-:Y:S01]  /*5fb0*/  F2FP.F16.E5M2.UNPACK_B R0, R85.H1 ;  /* 0x00000055ff00723e */ /* 0x000fe200030004ff */
[--C-:B------:R-:W-:Y:S02]  /*5fc0*/  HADD2.F32 R69, -RZ, R3.reuse.H0_H0 ;  /* 0x20000003ff457230 */ /* 0x100fe40000004100 */
[C---:B-1----:R-:W-:Y:S01]  /*5fd0*/  FMUL R7, R47.reuse, R7 ;  /* 0x000000072f077220 */ /* 0x042fe20000400000 */
[----:B------:R-:W-:Y:S01]  /*5fe0*/  HADD2.F32 R70, -RZ, R3.H1_H1 ;  /* 0x30000003ff467230 */ /* 0x000fe20000004100 */
[----:B------:R-:W-:Y:S01]  /*5ff0*/  F2FP.F16.E5M2.UNPACK_B R3, R86.H1 ;  /* 0x00000056ff03723e */ /* 0x000fe200030004ff */
[--C-:B------:R-:W-:Y:S02]  /*6000*/  HADD2.F32 R71, -RZ, R0.reuse.H0_H0 ;  /* 0x20000000ff477230 */ /* 0x100fe40000004100 */
[----:B------:R-:W-:Y:S02]  /*6010*/  HADD2.F32 R72, -RZ, R0.H1_H1 ;  /* 0x30000000ff487230 */ /* 0x000fe40000004100 */
[----:B------:R-:W-:Y:S01]  /*6020*/  FMUL R0, R47, R4 ;  /* 0x000000042f007220 */ /* 0x000fe20000400000 */
[--C-:B------:R-:W-:Y:S01]  /*6030*/  HADD2.F32 R73, -RZ, R74.reuse.H0_H0 ;  /* 0x2000004aff497230 */ /* 0x100fe20000004100 */
[----:B------:R-:W-:Y:S01]  /*6040*/  F2FP.F16.E5M2.UNPACK_B R4, R87 ;  /* 0x00000057ff04723e */ /* 0x000fe200020004ff */
[----:B------:R-:W-:Y:S02]  /*6050*/  HADD2.F32 R74, -RZ, R74.H1_H1 ;  /* 0x3000004aff4a7230 */ /* 0x000fe40000004100 */
[----:B------:R-:W-:Y:S01]  /*6060*/  FFMA R0, R49, R2, R0 ;  /* 0x0000000231007223 */ /* 0x000fe20000000000 */
[----:B------:R-:W-:Y:S01]  /*6070*/  FMUL R2, R47, R5 ;  /* 0x000000052f027220 */ /* 0x000fe20000400000 */
[--C-:B------:R-:W-:Y:S01]  /*6080*/  HADD2.F32 R75, -RZ, R3.reuse.H0_H0 ;  /* 0x20000003ff4b7230 */ /* 0x100fe20000004100 */
[----:B------:R-:W-:Y:S01]  /*6090*/  F2FP.F16.E5M2.UNPACK_B R5, R87.H1 ;  /* 0x00000057ff05723e */ /* 0x000fe200030004ff */
[----:B------:R-:W-:Y:S02]  /*60a0*/  HADD2.F32 R76, -RZ, R3.H1_H1 ;  /* 0x30000003ff4c7230 */ /* 0x000fe40000004100 */
[----:B------:R-:W-:Y:S01]  /*60b0*/  FFMA R2, R49, R50, R2 ;  /* 0x0000003231027223 */ /* 0x000fe20000000002 */
[--C-:B------:R-:W-:Y:S02]  /*60c0*/  HADD2.F32 R50, -RZ, R4.reuse.H0_H0 ;  /* 0x20000004ff327230 */ /* 0x100fe40000004100 */
[C---:B------:R-:W-:Y:S01]  /*60d0*/  FMUL R3, R47.reuse, R6 ;  /* 0x000000062f037220 */ /* 0x040fe20000400000 */
[--C-:B------:R-:W-:Y:S02]  /*60e0*/  HADD2.F32 R77, -RZ, R5.reuse.H1_H1 ;  /* 0x30000005ff4d7230 */ /* 0x100fe40000004100 */
[C---:B------:R-:W-:Y:S01]  /*60f0*/  FMUL R6, R47.reuse, R11 ;  /* 0x0000000b2f067220 */ /* 0x040fe20000400000 */
[----:B------:R-:W-:Y:S01]  /*6100*/  FMUL R11, R47, R16 ;  /* 0x000000102f0b7220 */ /* 0x000fe20000400000 */
[C---:B------:R-:W-:Y:S01]  /*6110*/  FFMA R3, R49.reuse, R51, R3 ;  /* 0x0000003331037223 */ /* 0x040fe20000000003 */
[----:B------:R-:W-:Y:S01]  /*6120*/  FFMA R7, R49, R52, R7 ;  /* 0x0000003431077223 */ /* 0x000fe20000000007 */
[----:B------:R-:W-:Y:S02]  /*6130*/  HADD2.F32 R51, -RZ, R4.H1_H1 ;  /* 0x30000004ff337230 */ /* 0x000fe40000004100 */
[C---:B------:R-:W-:Y:S01]  /*6140*/  FMUL R4, R47.reuse, R9 ;  /* 0x000000092f047220 */ /* 0x040fe20000400000 */
[----:B------:R-:W-:Y:S02]  /*6150*/  HADD2.F32 R52, -RZ, R5.H0_H0 ;  /* 0x20000005ff347230 */ /* 0x000fe40000004100 */
[----:B------:R-:W-:Y:S01]  /*6160*/  FMUL R16, R47, R21 ;  /* 0x000000152f107220 */ /* 0x000fe20000400000 */
[----:B------:R-:W-:Y:S01]  /*6170*/  F2FP.SATFINITE.E5M2.F32.PACK_AB_MERGE_C R78, R7, R3, RZ ;  /* 0x00000003074e723e */ /* 0x000fe200048060ff */
[C---:B------:R-:W-:Y:S01]  /*6180*/  FMUL R3, R47.reuse, R8 ;  /* 0x000000082f037220 */ /* 0x040fe20000400000 */
[C---:B------:R-:W-:Y:S01]  /*6190*/  FMUL R7, R47.reuse, R12 ;  /* 0x0000000c2f077220 */ /* 0x040fe20000400000 */
[C---:B------:R-:W-:Y:S01]  /*61a0*/  FMUL R8, R47.reuse, R13 ;  /* 0x0000000d2f087220 */ /* 0x040fe20000400000 */
[----:B------:R-:W-:Y:S01]  /*61b0*/  FMUL R12, R47, R17 ;  /* 0x000000112f0c7220 */ /* 0x000fe20000400000 */
[C---:B------:R-:W-:Y:S01]  /*61c0*/  FFMA R3, R49.reuse, R53, R3 ;  /* 0x0000003531037223 */ /* 0x040fe20000000003 */
[----:B------:R-:W-:Y:S01]  /*61d0*/  FFMA R4, R49, R54, R4 ;  /* 0x0000003631047223 */ /* 0x000fe20000000004 */
[C---:B------:R-:W-:Y:S01]  /*61e0*/  FMUL R5, R47.reuse, R10 ;  /* 0x0000000a2f057220 */ /* 0x040fe20000400000 */
[C---:B------:R-:W-:Y:S01]  /*61f0*/  FMUL R9, R47.reuse, R14 ;  /* 0x0000000e2f097220 */ /* 0x040fe20000400000 */
[C---:B------:R-:W-:Y:S01]  /*6200*/  FMUL R10, R47.reuse, R15 ;  /* 0x0000000f2f0a7220 */ /* 0x040fe20000400000 */
[----:B------:R-:W-:Y:S01]  /*6210*/  FMUL R15, R47, R20 ;  /* 0x000000142f0f7220 */ /* 0x000fe20000400000 */
[C---:B------:R-:W-:Y:S01]  /*6220*/  FFMA R5, R49.reuse, R55, R5 ;  /* 0x0000003731057223 */ /* 0x040fe20000000005 */
[C---:B------:R-:W-:Y:S01]  /*6230*/  FFMA R6, R49.reuse, R56, R6 ;  /* 0x0000003831067223 */ /* 0x040fe20000000006 */
[C---:B------:R-:W-:Y:S01]  /*6240*/  FFMA R7, R49.reuse, R57, R7 ;  /* 0x0000003931077223 */ /* 0x040fe20000000007 */
[C---:B------:R-:W-:Y:S01]  /*6250*/  FFMA R8, R49.reuse, R58, R8 ;  /* 0x0000003a31087223 */ /* 0x040fe20000000008 */
[--C-:B------:R-:W-:Y:S02]  /*6260*/  HADD2.F32 R63, -RZ, R64.reuse.H0_H0 ;  /* 0x20000040ff3f7230 */ /* 0x100fe40000004100 */
[C---:B------:R-:W-:Y:S01]  /*6270*/  FFMA R9, R49.reuse, R59, R9 ;  /* 0x0000003b31097223 */ /* 0x040fe20000000009 */
[----:B------:R-:W-:Y:S01]  /*6280*/  F2FP.SATFINITE.E5M2.F32.PACK_AB_MERGE_C R5, R6, R5, RZ ;  /* 0x000000050605723e */ /* 0x000fe200048060ff */
[C---:B------:R-:W-:Y:S01]  /*6290*/  FFMA R10, R49.reuse, R60, R10 ;  /* 0x0000003c310a7223 */ /* 0x040fe2000000000a */
[C---:B------:R-:W-:Y:S01]  /*62a0*/  FFMA R11, R49.reuse, R61, R11 ;  /* 0x0000003d310b7223 */ /* 0x040fe2000000000b */
[----:B------:R-:W-:Y:S01]  /*62b0*/  FFMA R12, R49, R62, R12 ;  /* 0x0000003e310c7223 */ /* 0x000fe2000000000c */
[C---:B------:R-:W-:Y:S01]  /*62c0*/  FMUL R20, R47.reuse, R25 ;  /* 0x000000192f147220 */ /* 0x040fe20000400000 */
[C---:B------:R-:W-:Y:S01]  /*62d0*/  FMUL R25, R47.reuse, R30 ;  /* 0x0000001e2f197220 */ /* 0x040fe20000400000 */
[C---:B------:R-:W-:Y:S01]  /*62e0*/  FMUL R30, R47.reuse, R35 ;  /* 0x000000232f1e7220 */ /* 0x040fe20000400000 */
[----:B------:R-:W-:Y:S01]  /*62f0*/  F2FP.SATFINITE.E5M2.F32.PACK_AB_MERGE_C R9, R10, R9, RZ ;  /* 0x000000090a09723e */ /* 0x000fe200048060ff */
[----:B------:R-:W-:Y:S02]  /*6300*/  HADD2.F32 R64, -RZ, R64.H1_H1 ;  /* 0x30000040ff407230 */ /* 0x000fe40000004100 */
[C---:B------:R-:W-:Y:S01]  /*6310*/  FMUL R13, R47.reuse, R18 ;  /* 0x000000122f0d7220 */ /* 0x040fe20000400000 */
[C---:B------:R-:W-:Y:S01]  /*6320*/  FMUL R14, R47.reuse, R19 ;  /* 0x000000132f0e7220 */ /* 0x040fe20000400000 */
[C---:B------:R-:W-:Y:S01]  /*6330*/  FMUL R17, R47.reuse, R22 ;  /* 0x000000162f117220 */ /* 0x040fe20000400000 */
[----:B------:R-:W-:Y:S01]  /*6340*/  FMUL R18, R47, R23 ;  /* 0x000000172f127220 */ /* 0x000fe20000400000 */
[C---:B------:R-:W-:Y:S01]  /*6350*/  FFMA R13, R49.reuse, R63, R13 ;  /* 0x0000003f310d7223 */ /* 0x040fe2000000000d */
[C---:B------:R-:W-:Y:S01]  /*6360*/  FFMA R14, R49.reuse, R64, R14 ;  /* 0x00000040310e7223 */ /* 0x040fe2000000000e */
[----:B------:R-:W-:Y:S01]  /*6370*/  FFMA R15, R49, R65, R15 ;  /* 0x00000041310f7223 */ /* 0x000fe2000000000f */
[----:B------:R-:W-:Y:S01]  /*6380*/  FMUL R19, R47, R24 ;  /* 0x000000182f137220 */ /* 0x000fe20000400000 */
[C---:B------:R-:W-:Y:S01]  /*6390*/  FFMA R16, R49.reuse, R66, R16 ;  /* 0x0000004231107223 */ /* 0x040fe20000000010 */
[----:B------:R-:W-:Y:S01]  /*63a0*/  FFMA R17, R49, R67, R17 ;  /* 0x0000004331117223 */ /* 0x000fe20000000011 */
[----:B------:R-:W-:Y:S01]  /*63b0*/  F2FP.SATFINITE.E5M2.F32.PACK_AB_MERGE_C R13, R14, R13, RZ ;  /* 0x0000000d0e0d723e */ /* 0x000fe200048060ff */
[C---:B------:R-:W-:Y:S01]  /*63c0*/  FMUL R21, R47.reuse, R26 ;  /* 0x0000001a2f157220 */ /* 0x040fe20000400000 */
[----:B------:R-:W-:Y:S01]  /*63d0*/  FMUL R22, R47, R27 ;  /* 0x0000001b2f167220 */ /* 0x000fe20000400000 */
[C---:B------:R-:W-:Y:S01]  /*63e0*/  FFMA R18, R49.reuse, R68, R18 ;  /* 0x0000004431127223 */ /* 0x040fe20000000012 */
[----:B------:R-:W-:Y:S01]  /*63f0*/  FFMA R19, R49, R69, R19 ;  /* 0x0000004531137223 */ /* 0x000fe20000000013 */
[----:B------:R-:W-:Y:S01]  /*6400*/  FMUL R23, R47, R28 ;  /* 0x0000001c2f177220 */ /* 0x000fe20000400000 */
[----:B------:R-:W-:Y:S01]  /*6410*/  FFMA R20, R49, R70, R20 ;  /* 0x0000004631147223 */ /* 0x000fe20000000014 */
[----:B------:R-:W-:Y:S01]  /*6420*/  FMUL R24, R47, R29 ;  /* 0x0000001d2f187220 */ /* 0x000fe20000400000 */
[C---:B------:R-:W-:Y:S01]  /*6430*/  FFMA R21, R49.reuse, R71, R21 ;  /* 0x0000004731157223 */ /* 0x040fe20000000015 */
[----:B------:R-:W-:Y:S01]  /*6440*/  FFMA R22, R49, R72, R22 ;  /* 0x0000004831167223 */ /* 0x000fe20000000016 */
[C---:B------:R-:W-:Y:S01]  /*6450*/  FMUL R26, R47.reuse, R31 ;  /* 0x0000001f2f1a7220 */ /* 0x040fe20000400000 */
[----:B------:R-:W-:Y:S01]  /*6460*/  FMUL R27, R47, R32 ;  /* 0x000000202f1b7220 */ /* 0x000fe20000400000 */
[----:B------:R-:W-:Y:S01]  /*6470*/  FFMA R23, R49, R73, R23 ;  /* 0x0000004931177223 */ /* 0x000fe20000000017 */
[----:B------:R-:W-:Y:S01]  /*6480*/  FMUL R28, R47, R33 ;  /* 0x000000212f1c7220 */ /* 0x000fe20000400000 */
[----:B------:R-:W-:Y:S01]  /*6490*/  FFMA R24, R49, R74, R24 ;  /* 0x0000004a31187223 */ /* 0x000fe20000000018 */
[----:B------:R-:W-:Y:S01]  /*64a0*/  FMUL R29, R47, R34 ;  /* 0x000000222f1d7220 */ /* 0x000fe20000400000 */
[C---:B------:R-:W-:Y:S01]  /*64b0*/  FFMA R25, R49.reuse, R75, R25 ;  /* 0x0000004b31197223 */ /* 0x040fe20000000019 */
[C---:B------:R-:W-:Y:S01]  /*64c0*/  FFMA R26, R49.reuse, R76, R26 ;  /* 0x0000004c311a7223 */ /* 0x040fe2000000001a */
[C---:B------:R-:W-:Y:S01]  /*64d0*/  FFMA R27, R49.reuse, R50, R27 ;  /* 0x00000032311b7223 */ /* 0x040fe2000000001b */
[C---:B------:R-:W-:Y:S01]  /*64e0*/  FFMA R28, R49.reuse, R51, R28 ;  /* 0x00000033311c7223 */ /* 0x040fe2000000001c */
[----:B------:R-:W-:Y:S01]  /*64f0*/  F2FP.SATFINITE.E5M2.F32.PACK_AB_MERGE_C R17, R18, R17, RZ ;  /* 0x000000111211723e */ /* 0x000fe200048060ff */
[C---:B------:R-:W-:Y:S01]  /*6500*/  FFMA R29, R49.reuse, R52, R29 ;  /* 0x00000034311d7223 */ /* 0x040fe2000000001d */
[----:B------:R-:W-:Y:S01]  /*6510*/  F2FP.SATFINITE.E5M2.F32.PACK_AB_MERGE_C R21, R22, R21, RZ ;  /* 0x000000151615723e */ /* 0x000fe200048060ff */
[----:B------:R-:W-:Y:S01]  /*6520*/  FFMA R30, R49, R77, R30 ;  /* 0x0000004d311e7223 */ /* 0x000fe2000000001e */
[----:B------:R-:W-:Y:S02]  /*6530*/  F2FP.SATFINITE.E5M2.F32.PACK_AB_MERGE_C R32, R2, R0, R78 ;  /* 0x000000000220723e */ /* 0x000fe4000480604e */
[----:B------:R-:W-:Y:S02]  /*6540*/  F2FP.SATFINITE.E5M2.F32.PACK_AB_MERGE_C R33, R4, R3, R5 ;  /* 0x000000030421723e */ /* 0x000fe40004806005 */
[----:B------:R-:W-:Y:S02]  /*6550*/  F2FP.SATFINITE.E5M2.F32.PACK_AB_MERGE_C R34, R8, R7, R9 ;  /* 0x000000070822723e */ /* 0x000fe40004806009 */
[----:B------:R-:W-:Y:S02]  /*6560*/  F2FP.SATFINITE.E5M2.F32.PACK_AB_MERGE_C R35, R12, R11, R13 ;  /* 0x0000000b0c23723e */ /* 0x000fe4000480600d */
[----:B------:R-:W-:Y:S02]  /*6570*/  F2FP.SATFINITE.E5M2.F32.PACK_AB_MERGE_C R16, R16, R15, R17 ;  /* 0x0000000f1010723e */ /* 0x000fe40004806011 */
[----:B------:R-:W-:Y:S01]  /*6580*/  F2FP.SATFINITE.E5M2.F32.PACK_AB_MERGE_C R17, R20, R19, R21 ;  /* 0x000000131411723e */ /* 0x000fe20004806015 */
[----:B------:R1:W-:Y:S01]  /*6590*/  STS.128 [R100+UR49+0x4200], R32 ;  /* 0x0042002064007988 */ /* 0x0003e20008000c31 */
[----:B------:R-:W-:Y:S02]  /*65a0*/  F2FP.SATFINITE.E5M2.F32.PACK_AB_MERGE_C R18, R26, R25, RZ ;  /* 0x000000191a12723e */ /* 0x000fe400048060ff */
[----:B------:R-:W-:Y:S02]  /*65b0*/  F2FP.SATFINITE.E5M2.F32.PACK_AB_MERGE_C R19, R30, R29, RZ ;  /* 0x0000001d1e13723e */ /* 0x000fe400048060ff */
[----:B------:R-:W-:Y:S02]  /*65c0*/  F2FP.SATFINITE.E5M2.F32.PACK_AB_MERGE_C R18, R24, R23, R18 ;  /* 0x000000171812723e */ /* 0x000fe40004806012 */
[----:B------:R-:W-:Y:S02]  /*65d0*/  F2FP.SATFINITE.E5M2.F32.PACK_AB_MERGE_C R19, R28, R27, R19 ;  /* 0x0000001b1c13723e */ /* 0x000fe40004806013 */
[----:B------:R-:W-:Y:S02]  /*65e0*/  LEA R0, R105, UR49, 0x3 ;  /* 0x0000003169007c11 */ /* 0x000fe4000f8e18ff */
[----:B------:R-:W-:Y:S01]  /*65f0*/  @P6 SHF.L.U32 R2, R104, 0x1f, RZ ;  /* 0x0000001f68026819 */ /* 0x000fe200000006ff */
[----:B------:R1:W-:Y:S01]  /*6600*/  STS.128 [R114+0x4210], R16 ;  /* 0x0042101072007388 */ /* 0x0003e20000000c00 */
[----:B------:R-:W-:Y:S01]  /*6610*/  @!PT LDS RZ, [RZ] ;  /* 0x00000000fffff984 */ /* 0x000fe20000000800 */
[----:B------:R-:W-:Y:S01]  /*6620*/  @!PT LDS RZ, [RZ] ;  /* 0x00000000fffff984 */ /* 0x000fe20000000800 */
[----:B------:R-:W-:Y:S01]  /*6630*/  @!PT LDS RZ, [RZ] ;  /* 0x00000000fffff984 */ /* 0x000fe20000000800 */
[----:B------:R-:W-:Y:S01]  /*6640*/  @!PT LDS RZ, [RZ] ;  /* 0x00000000fffff984 */ /* 0x000fe20000000800 */
[----:B------:R2:W-:Y:S07]  /*6650*/  MEMBAR.ALL.CTA ;  /* 0x0000000000007992 */ /* 0x0005ee0000008000 */
[----:B--2---:R-:W2:Y:S02]  /*6660*/  FENCE.VIEW.ASYNC.S ;  /* 0x00000000000073c6 */ /* 0x004ea40000000000 */
[----:B--2---:R-:W-:Y:S06]  /*6670*/  BAR.SYNC.DEFER_BLOCKING 0x1, 0x80 ;  /* 0x0042000000007b1d */ /* 0x004fec0000010000 */
[----:B------:R-:W-:Y:S05]  /*6680*/  @P0 BRA `(.L_x_102) ;  /* 0x0000000000280947 */ /* 0x000fea0003800000 */
[----:B------:R-:W-:Y:S02]  /*6690*/  UIADD3 UR4, UPT, UPT, UR49, 0x4200, URZ ;  /* 0x0000420031047890 */ /* 0x000fe4000fffe0ff */
[----:B------:R-:W-:Y:S01]  /*66a0*/  UIADD3 UR6, UP0, UPT, UR52, 0x680, URZ ;  /* 0x0000068034067890 */ /* 0x000fe2000ff1e0ff */
[----:B------:R-:W-:Y:S03]  /*66b0*/  UMOV UR43, UR36 ;  /* 0x00000024002b7c82 */ /* 0x000fe60008000000 */
[----:B------:R-:W-:Y:S01]  /*66c0*/  MOV R109, UR4 ;  /* 0x00000004006d7c02 */ /* 0x000fe20008000f00 */
[----:B------:R-:W-:Y:S03]  /*66d0*/  UIADD3.X UR7, UPT, UPT, URZ, UR53, URZ, UP0, !UPT ;  /* 0x00000035ff077290 */ /* 0x000fe600087fe4ff */
[----:B------:R-:W-:Y:S11]  /*66e0*/  R2UR UR40, R109 ;  /* 0x000000006d2872ca */ /* 0x000ff600000e0000 */
[----:B------:R-:W-:Y:S02]  /*66f0*/  @!UPT UIADD3 URZ, UPT, UPT, URZ, URZ, URZ ;  /* 0x000000fffffff290 */ /* 0x000fe4000fffe0ff */
[----:B------:R2:W-:Y:S01]  /*6700*/  UTMASTG.3D [UR40], [UR6] ;  /* 0x00000028060073b5 */ /* 0x0005e20008010000 */
[----:B------:R0:W-:Y:S01]  /*6710*/  UTMACMDFLUSH ;  /* 0x00000000000079b7 */ /* 0x0001e20000000000 */
[----:B--2---:R-:W-:Y:S04]  /*6720*/  DEPBAR.LE SB0, 0x1 ;  /* 0x000080400000791a */ /* 0x004fe80000000000 */
.L_x_102:
[----:B------:R-:W-:Y:S05]  /*6730*/  BSYNC.RECONVERGENT B0 ;  /* 0x0000000000007941 */ /* 0x000fea0003800200 */
.L_x_101:
[----:B------:R-:W-:Y:S06]  /*6740*/  BAR.SYNC.DEFER_BLOCKING 0x1, 0x80 ;  /* 0x0042000000007b1d */ /* 0x000fec0000010000 */
[----:B------:R-:W2:Y:S01]  /*6750*/  @P6 SYNCS.PHASECHK.TRANS64.TRYWAIT P0, [R0+URZ+0x70], R2 ;  /* 0x00007002000065a7 */ /* 0x000ea200080011ff */
[----:B------:R-:W-:Y:S01]  /*6760*/  BSSY B1, `(.L_x_103) ;  /* 0x0000021000017945 */ /* 0x000fe20003800000 */
[----:B--2---:R-:W-:Y:S03]  /*6770*/  @P6 SEL R115, RZ, 0x1, !P0 ;  /* 0x00000001ff736807 */ /* 0x004fe60004000000 */
[----:B------:R-:W-:Y:S05]  /*6780*/  @!P6 BRA `(.L_x_104) ;  /* 0x000000000078e947 */ /* 0x000fea0003800000 */
[----:B------:R-:W-:Y:S01]  /*6790*/  ISETP.NE.AND P1, PT, R116, RZ, PT ;  /* 0x000000ff7400720c */ /* 0x000fe20003f25270 */
[----:B------:R-:W-:Y:S01]  /*67a0*/  BSSY B0, `(.L_x_105) ;  /* 0x0000009000007945 */ /* 0x000fe20003800000 */
[----:B------:R-:W-:Y:S11]  /*67b0*/  ISETP.NE.AND P0, PT, R115, RZ, PT ;  /* 0x000000ff7300720c */ /* 0x000ff60003f05270 */
[----:B------:R-:W-:Y:S05]  /*67c0*/  @P1 IMAD R2, R105, 0x1000, R100 ;  /* 0x0000100069021824 */ /* 0x000fea00078e0264 */
[----:B------:R-:W-:Y:S05]  /*67d0*/  @P1 IADD3 R4, PT, PT, R2, UR49, RZ ;  /* 0x0000003102041c10 */ /* 0x000fea000fffe0ff */
[----:B------:R-:W-:Y:S01]  /*67e0*/  @P1 IMAD.IADD R4, R4, 0x1, R117 ;  /* 0x0000000104041824 */ /* 0x000fe200078e0275 */
[----:B------:R-:W-:Y:S06]  /*67f0*/  @P0 BRA `(.L_x_106) ;  /* 0x00000000000c0947 */ /* 0x000fec0003800000 */
[----:B------:R-:W-:Y:S04]  /*6800*/  SHF.L.U32 R3, R104, 0x1f, RZ ;  /* 0x0000001f68037819 */ /* 0x000fe800000006ff */
[----:B------:R-:W2:Y:S02]  /*6810*/  SYNCS.PHASECHK.TRANS64.TRYWAIT P0, [R0+URZ+0x70], R3 ;  /* 0x00007003000075a7 */ /* 0x000ea400080011ff */
[----:B--2---:R-:W-:Y:S05]  /*6820*/  @!P0 BRA `(.L_x_107) ;  /* 0x0000003400148947 */ /* 0x004fea0003800000 */
.L_x_106:
[----:B------:R-:W-:Y:S05]  /*6830*/  BSYNC B0 ;  /* 0x0000000000007941 */ /* 0x000fea0003800000 */
.L_x_105:
[----:B------:R-:W-:Y:S01]  /*6840*/  ISETP.NE.AND P0, PT, R116, RZ, PT ;  /* 0x000000ff7400720c */ /* 0x000fe20003f05270 */
[----:B------:R-:W-:Y:S11]  /*6850*/  VIADD R105, R105, 0x1 ;  /* 0x0000000169697836 */ /* 0x000ff60000000000 */
[----:B------:R-:W-:Y:S01]  /*6860*/  @!UPT UIADD3 URZ, UPT, UPT, URZ, URZ, URZ ;  /* 0x000000fffffff290 */ /* 0x000fe2000fffe0ff */
[----:B------:R3:W4:Y:S04]  /*6870*/  @P0 LDS.128 R80, [R2+UR49+0x200] ;  /* 0x0002003102500984 */ /* 0x0007280008000c00 */
[----:B------:R1:W1:Y:S01]  /*6880*/  @P0 LDS.128 R84, [R4+0x210] ;  /* 0x0002100004540984 */ /* 0x0002620000000c00 */
        /* <DEDUP_REMOVED lines=8> */
[----:B---3--:R-:W-:Y:S02]  /*6910*/  VIADD R2, R0, 0x90 ;  /* 0x0000009000027836 */ /* 0x008fe40000000000 */
[----:B--2---:R-:W-:Y:S05]  /*6920*/  IMAD.U32 R0, RZ, RZ, UR37 ;  /* 0x00000025ff007e24 */ /* 0x004fea000f8e00ff */
[----:B------:R-:W-:Y:S04]  /*6930*/  PRMT R0, R0, 0x654, R2 ;  /* 0x0000065400007816 */ /* 0x000fe80000000002 */
[----:B-----5:R2:W-:Y:S02]  /*6940*/  SYNCS.ARRIVE.TRANS64.RED.A1T0 RZ, [R0+URZ], RZ ;  /* 0x000000ff00ff79a7 */ /* 0x0205e400081004ff */
[----:B--2---:R-:W-:Y:S04]  /*6950*/  SEL R0, RZ, 0x1, P0 ;  /* 0x00000001ff007807 */ /* 0x004fe80000000000 */
[----:B-1--4-:R-:W-:Y:S02]  /*6960*/  LOP3.LUT R104, R104, R0, RZ, 0x3c, !PT ;  /* 0x0000000068687212 */ /* 0x012fe400078e3cff */
.L_x_104:
[----:B------:R-:W-:Y:S05]  /*6970*/  BSYNC B1 ;  /* 0x0000000000017941 */ /* 0x000fea0003800000 */
.L_x_103:
[----:B------:R-:W-:Y:S05]  /*6980*/  VIADD R0, R48, 0x40 ;  /* 0x0000004030007836 */ /* 0x000fea0000000000 */
[----:B------:R-:W-:Y:S04]  /*6990*/  SHF.R.U32.HI R0, RZ, 0x15, R0 ;  /* 0x00000015ff007819 */ /* 0x000fe80000011600 */
[----:B------:R-:W-:Y:S11]  /*69a0*/  LOP3.LUT P0, RZ, R0, 0x3, R101, 0x48, !PT ;  /* 0x0000000300ff7812 */ /* 0x000ff60007804865 */
[----:B------:R-:W-:Y:S02]  /*69b0*/  @!UPT UIADD3 URZ, UPT, UPT, URZ, URZ, URZ ;  /* 0x000000fffffff290 */ /* 0x000fe4000fffe0ff */
[----:B------:R-:W-:Y:S05]  /*69c0*/  @!P0 BRA `(.L_x_108) ;  /* 0x0000000000408947 */ /* 0x000fea0003800000 */
[----:B------:R-:W2:Y:S01]  /*69d0*/  LDCU.64 UR8, c[0x4][0x78] ;  /* 0x01000f00ff0877ac */ /* 0x000ea20008000a00 */
[----:B------:R-:W-:Y:S01]  /*69e0*/  MOV R3, 0x0 ;  /* 0x0000000000037802 */ /* 0x000fe20000000f00 */
[----:B------:R-:W-:Y:S02]  /*69f0*/  HFMA2 R12, -RZ, RZ, 0, 5.9604644775390625e-08 ;  /* 0x00000001ff0c7431 */ /* 0x000fe400000001ff */
[----:B------:R-:W-:Y:S02]  /*6a00*/  IMAD.MOV.U32 R8, RZ, RZ, 0x192 ;  /* 0x00000192ff087424 */ /* 0x000fe400078e00ff */
[----:B------:R-:W-:Y:S01]  /*6a10*/  IMAD.MOV.U32 R13, RZ, RZ, RZ ;  /* 0x000000ffff0d7224 */ /* 0x000fe200078e00ff */
[----:B------:R-:W3:Y:S01]  /*6a20*/  LDCU.64 UR6, c[0x4][0x80] ;  /* 0x01001000ff0677ac */ /* 0x000ee20008000a00 */
[----:B------:R-:W4:Y:S01]  /*6a30*/  LDC.64 R2, c[0x4][R3] ;  /* 0x0100000003027b82 */ /* 0x000f220000000a00 */
[----:B------:R-:W5:Y:S01]  /*6a40*/  LDCU.64 UR4, c[0x4][0x18] ;  /* 0x01000300ff0477ac */ /* 0x000f620008000a00 */
[----:B--2---:R-:W-:Y:S01]  /*6a50*/  MOV R5, UR9 ;  /* 0x0000000900057c02 */ /* 0x004fe20008000f00 */
[----:B------:R-:W-:Y:S01]  /*6a60*/  IMAD.U32 R4, RZ, RZ, UR8 ;  /* 0x00000008ff047e24 */ /* 0x000fe2000f8e00ff */
[----:B---3--:R-:W-:Y:S01]  /*6a70*/  MOV R7, UR7 ;  /* 0x0000000700077c02 */ /* 0x008fe20008000f00 */
[----:B------:R-:W-:Y:S01]  /*6a80*/  IMAD.U32 R6, RZ, RZ, UR6 ;  /* 0x00000006ff067e24 */ /* 0x000fe2000f8e00ff */
[----:B-----5:R-:W-:Y:S01]  /*6a90*/  MOV R11, UR5 ;  /* 0x00000005000b7c02 */ /* 0x020fe20008000f00 */
[----:B------:R-:W-:Y:S02]  /*6aa0*/  IMAD.U32 R10, RZ, RZ, UR4 ;  /* 0x00000004ff0a7e24 */ /* 0x000fe4000f8e00ff */
[----:B------:R-:W-:Y:S07]  /*6ab0*/  LEPC R20, `(.L_x_108) ;  /* 0x000000001014794e */ /* 0x000fee0000000000 */
[----:B-1--4-:R-:W-:Y:S05]  /*6ac0*/  CALL.ABS.NOINC R2 ;  /* 0x0000000002007343 */ /* 0x012fea0003c00000 */
.L_x_108:
[-C--:B------:R-:W-:Y:S01]  /*6ad0*/  F2FP.F16.E5M2.UNPACK_B R0, R81.reuse ;  /* 0x00000051ff00723e */ /* 0x080fe200020004ff */
[----:B------:R-:W-:Y:S05]  /*6ae0*/  WARPSYNC.ALL ;  /* 0x0000000000007948 */ /* 0x000fea0003800000 */
[----:B------:R-:W-:Y:S01]  /*6af0*/  R2UR UR4, R48 ;  /* 0x00000000300472ca */ /* 0x000fe200000e0000 */
[--C-:B------:R-:W-:Y:S01]  /*6b00*/  HADD2.F32 R54, -RZ, R0.reuse.H0_H0 ;  /* 0x20000000ff367230 */ /* 0x100fe20000004100 */
[-C--:B------:R-:W-:Y:S01]  /*6b10*/  F2FP.F16.E5M2.UNPACK_B R2, R80.reuse.H1 ;  /* 0x00000050ff02723e */ /* 0x080fe200030004ff */
[----:B------:R-:W-:Y:S01]  /*6b20*/  HADD2.F32 R55, -RZ, R0.H1_H1 ;  /* 0x30000000ff377230 */ /* 0x000fe20000004100 */
[----:B------:R-:W-:Y:S01]  /*6b30*/  F2FP.F16.E5M2.UNPACK_B R0, R81.H1 ;  /* 0x00000051ff00723e */ /* 0x000fe200030004ff */
[----:B------:R-:W-:Y:S01]  /*6b40*/  BSSY.RECONVERGENT B0, `(.L_x_109) ;  /* 0x0000095000007945 */ /* 0x000fe20003800200 */
[----:B------:R-:W-:Y:S01]  /*6b50*/  F2FP.F16.E5M2.UNPACK_B R3, R80 ;  /* 0x00000050ff03723e */ /* 0x000fe200020004ff */
[----:B------:R-:W-:Y:S01]  /*6b60*/  HADD2.F32 R52, -RZ, R2.H0_H0 ;  /* 0x20000002ff347230 */ /* 0x000fe20000004100 */
[----:B------:R-:W-:Y:S01]  /*6b70*/  ISETP.NE.AND P0, PT, R110, RZ, PT ;  /* 0x000000ff6e00720c */ /* 0x000fe20003f05270 */
[--C-:B------:R-:W-:Y:S01]  /*6b80*/  HADD2.F32 R56, -RZ, R0.reuse.H0_H0 ;  /* 0x20000000ff387230 */ /* 0x100fe20000004100 */
[----:B------:R-:W-:Y:S01]  /*6b90*/  ISETP.NE.AND P6, PT, R118, RZ, PT ;  /* 0x000000ff7600720c */ /* 0x000fe20003fc5270 */
[----:B------:R-:W-:Y:S01]  /*6ba0*/  HADD2.F32 R57, -RZ, R0.H1_H1 ;  /* 0x30000000ff397230 */ /* 0x000fe20000004100 */
[-C--:B------:R-:W-:Y:S01]  /*6bb0*/  F2FP.F16.E5M2.UNPACK_B R0, R83.reuse ;  /* 0x00000053ff00723e */ /* 0x080fe200020004ff */
[----:B-1----:R-:W-:Y:S01]  /*6bc0*/  LDTM.16dp32bit_t0_t15.x32 R4, tmem[UR4+0x40] ;  /* 0x00004004000479ee */ /* 0x002fe20008a80000 */
[----:B------:R-:W1:Y:S01]  /*6bd0*/  LDTM.16dp32bit_t16_t31.x32 R4, tmem[UR4+0x60] ;  /* 0x00006004000479ee */ /* 0x000e620008aa0000 */
[----:B------:R-:W-:Y:S01]  /*6be0*/  HADD2.F32 R53, -RZ, R2.H1_H1 ;  /* 0x30000002ff357230 */ /* 0x000fe20000004100 */
[----:B------:R-:W-:Y:S01]  /*6bf0*/  F2FP.F16.E5M2.UNPACK_B R2, R82.H1 ;  /* 0x00000052ff02723e */ /* 0x000fe200030004ff */
[--C-:B------:R-:W-:Y:S02]  /*6c00*/  HADD2.F32 R50, -RZ, R3.reuse.H0_H0 ;  /* 0x20000003ff327230 */ /* 0x100fe40000004100 */
[--C-:B------:R-:W-:Y:S02]  /*6c10*/  HADD2.F32 R62, -RZ, R0.reuse.H0_H0 ;  /* 0x20000000ff3e7230 */ /* 0x100fe40000004100 */
[----:B------:R-:W-:Y:S01]  /*6c20*/  HADD2.F32 R63, -RZ, R0.H1_H1 ;  /* 0x30000000ff3f7230 */ /* 0x000fe20000004100 */
[----:B------:R-:W-:Y:S01]  /*6c30*/  F2FP.F16.E5M2.UNPACK_B R0, R84.H1 ;  /* 0x00000054ff00723e */ /* 0x000fe200030004ff */
[--C-:B------:R-:W-:Y:S02]  /*6c40*/  HADD2.F32 R60, -RZ, R2.reuse.H0_H0 ;  /* 0x20000002ff3c7230 */ /* 0x100fe40000004100 */
[----:B------:R-:W-:Y:S01]  /*6c50*/  HADD2.F32 R61, -RZ, R2.H1_H1 ;  /* 0x30000002ff3d7230 */ /* 0x000fe20000004100 */
[----:B------:R-:W-:Y:S01]  /*6c60*/  F2FP.F16.E5M2.UNPACK_B R2, R83.H1 ;  /* 0x00000053ff02723e */ /* 0x000fe200030004ff */
[----:B------:R-:W-:Y:S01]  /*6c70*/  HADD2.F32 R51, -RZ, R3.H1_H1 ;  /* 0x30000003ff337230 */ /* 0x000fe20000004100 */
[----:B------:R-:W-:Y:S01]  /*6c80*/  F2FP.F16.E5M2.UNPACK_B R3, R82 ;  /* 0x00000052ff03723e */ /* 0x000fe200020004ff */
[--C-:B------:R-:W-:Y:S02]  /*6c90*/  HADD2.F32 R68, -RZ, R0.reuse.H0_H0 ;  /* 0x20000000ff447230 */ /* 0x100fe40000004100 */
[----:B------:R-:W-:Y:S01]  /*6ca0*/  HADD2.F32 R69, -RZ, R0.H1_H1 ;  /* 0x30000000ff457230 */ /* 0x000fe20000004100 */
[-C--:B------:R-:W-:Y:S01]  /*6cb0*/  F2FP.F16.E5M2.UNPACK_B R0, R85.reuse.H1 ;  /* 0x00000055ff00723e */ /* 0x080fe200030004ff */
[--C-:B------:R-:W-:Y:S02]  /*6cc0*/  HADD2.F32 R64, -RZ, R2.reuse.H0_H0 ;  /* 0x20000002ff407230 */ /* 0x100fe40000004100 */
[----:B------:R-:W-:Y:S01]  /*6cd0*/  HADD2.F32 R65, -RZ, R2.H1_H1 ;  /* 0x30000002ff417230 */ /* 0x000fe20000004100 */
[----:B------:R-:W-:Y:S01]  /*6ce0*/  F2FP.F16.E5M2.UNPACK_B R2, R85 ;  /* 0x00000055ff02723e */ /* 0x000fe200020004ff */
[--C-:B------:R-:W-:Y:S02]  /*6cf0*/  HADD2.F32 R58, -RZ, R3.reuse.H0_H0 ;  /* 0x20000003ff3a7230 */ /* 0x100fe40000004100 */
[C---:B-1----:R-:W-:Y:S01]  /*6d00*/  FMUL R7, R47.reuse, R7 ;  /* 0x000000072f077220 */ /* 0x042fe20000400000 */
[----:B------:R-:W-:Y:S01]  /*6d10*/  HADD2.F32 R59, -RZ, R3.H1_H1 ;  /* 0x30000003ff3b7230 */ /* 0x000fe20000004100 */
[----:B------:R-:W-:Y:S01]  /*6d20*/  F2FP.F16.E5M2.UNPACK_B R3, R84 ;  /* 0x00000054ff03723e */ /* 0x000fe200020004ff */
[--C-:B------:R-:W-:Y:S02]  /*6d30*/  HADD2.F32 R72, -RZ, R0.reuse.H0_H0 ;  /* 0x20000000ff487230 */ /* 0x100fe40000004100 */
[C---:B------:R-:W-:Y:S01]  /*6d40*/  FMUL R11, R47.reuse, R11 ;  /* 0x0000000b2f0b7220 */ /* 0x040fe20000400000 */
[----:B------:R-:W-:Y:S01]  /*6d50*/  HADD2.F32 R73, -RZ, R0.H1_H1 ;  /* 0x30000000ff497230 */ /* 0x000fe20000004100 */
[----:B------:R-:W-:Y:S01]  /*6d60*/  F2FP.F16.E5M2.UNPACK_B R0, R87 ;  /* 0x00000057ff00723e */ /* 0x000fe200020004ff */
[--C-:B------:R-:W-:Y:S02]  /*6d70*/  HADD2.F32 R70, -RZ, R2.reuse.H0_H0 ;  /* 0x20000002ff467230 */ /* 0x100fe40000004100 */
[C---:B------:R-:W-:Y:S01]  /*6d80*/  FMUL R15, R47.reuse, R15 ;  /* 0x0000000f2f0f7220 */ /* 0x040fe20000400000 */
[----:B------:R-:W-:Y:S01]  /*6d90*/  HADD2.F32 R71, -RZ, R2.H1_H1 ;  /* 0x30000002ff477230 */ /* 0x000fe20000004100 */
[-C--:B------:R-:W-:Y:S01]  /*6da0*/  F2FP.F16.E5M2.UNPACK_B R2, R86.reuse.H1 ;  /* 0x00000056ff02723e */ /* 0x080fe200030004ff */
[--C-:B------:R-:W-:Y:S02]  /*6db0*/  HADD2.F32 R66, -RZ, R3.reuse.H0_H0 ;  /* 0x20000003ff427230 */ /* 0x100fe40000004100 */
[----:B------:R-:W-:Y:S01]  /*6dc0*/  HADD2.F32 R67, -RZ, R3.H1_H1 ;  /* 0x30000003ff437230 */ /* 0x000fe20000004100 */
[----:B------:R-:W-:Y:S01]  /*6dd0*/  F2FP.F16.E5M2.UNPACK_B R3, R86 ;  /* 0x00000056ff03723e */ /* 0x000fe200020004ff */
[--C-:B------:R-:W-:Y:S02]  /*6de0*/  HADD2.F32 R78, -RZ, R0.reuse.H0_H0 ;  /* 0x20000000ff4e7230 */ /* 0x100fe40000004100 */
[----:B------:R-:W-:Y:S02]  /*6df0*/  HADD2.F32 R79, -RZ, R0.H1_H1 ;  /* 0x30000000ff4f7230 */ /* 0x000fe40000004100 */
[C---:B------:R-:W-:Y:S01]  /*6e00*/  FMUL R0, R47.reuse, R4 ;  /* 0x000000042f007220 */ /* 0x040fe20000400000 */
[--C-:B------:R-:W-:Y:S02]  /*6e10*/  HADD2.F32 R76, -RZ, R2.reuse.H0_H0 ;  /* 0x20000002ff4c7230 */ /* 0x100fe40000004100 */
[----:B------:R-:W-:Y:S01]  /*6e20*/  FMUL R4, R47, R8 ;  /* 0x000000082f047220 */ /* 0x000fe20000400000 */
[----:B------:R-:W-:Y:S02]  /*6e30*/  HADD2.F32 R77, -RZ, R2.H1_H1 ;  /* 0x30000002ff4d7230 */ /* 0x000fe40000004100 */
[----:B------:R-:W-:Y:S01]  /*6e40*/  FFMA R0, R49, R50, R0 ;  /* 0x0000003231007223 */ /* 0x000fe20000000000 */
[--C-:B------:R-:W-:Y:S02]  /*6e50*/  HADD2.F32 R74, -RZ, R3.reuse.H0_H0 ;  /* 0x20000003ff4a7230 */ /* 0x100fe40000004100 */
[C---:B------:R-:W-:Y:S01]  /*6e60*/  FMUL R2, R47.reuse, R5 ;  /* 0x000000052f027220 */ /* 0x040fe20000400000 */
[----:B------:R-:W-:Y:S02]  /*6e70*/  HADD2.F32 R75, -RZ, R3.H1_H1 ;  /* 0x30000003ff4b7230 */ /* 0x000fe40000004100 */
[C---:B------:R-:W-:Y:S01]  /*6e80*/  FMUL R5, R47.reuse, R9 ;  /* 0x000000092f057220 */ /* 0x040fe20000400000 */
[----:B------:R-:W-:Y:S01]  /*6e90*/  FMUL R8, R47, R12 ;  /* 0x0000000c2f087220 */ /* 0x000fe20000400000 */
[----:B------:R-:W-:Y:S01]  /*6ea0*/  FFMA R2, R49, R51, R2 ;  /* 0x0000003331027223 */ /* 0x000fe20000000002 */
[C---:B------:R-:W-:Y:S01]  /*6eb0*/  FMUL R9, R47.reuse, R13 ;  /* 0x0000000d2f097220 */ /* 0x040fe20000400000 */
[C---:B------:R-:W-:Y:S01]  /*6ec0*/  FMUL R12, R47.reuse, R21 ;  /* 0x000000152f0c7220 */ /* 0x040fe20000400000 */
[C---:B------:R-:W-:Y:S01]  /*6ed0*/  FMUL R21, R47.reuse, R30 ;  /* 0x0000001e2f157220 */ /* 0x040fe20000400000 */
[C---:B------:R-:W-:Y:S01]  /*6ee0*/  FMUL R13, R47.reuse, R22 ;  /* 0x000000162f0d7220 */ /* 0x040fe20000400000 */
[C---:B------:R-:W-:Y:S01]  /*6ef0*/  FMUL R22, R47.reuse, R31 ;  /* 0x0000001f2f167220 */ /* 0x040fe20000400000 */
        /* <DEDUP_REMOVED lines=8> */
[C---:B------:R-:W-:Y:S01]  /*6f80*/  FFMA R6, R49.reuse, R56, R6 ;  /* 0x0000003831067223 */ /* 0x040fe20000000006 */
[C---:B------:R-:W-:Y:S01]  /*6f90*/  FFMA R11, R49.reuse, R57, R11 ;  /* 0x00000039310b7223 */ /* 0x040fe2000000000b */
[C---:B------:R-:W-:Y:S01]  /*6fa0*/  FFMA R8, R49.reuse, R58, R8 ;  /* 0x0000003a31087223 */ /* 0x040fe20000000008 */
[----:B------:R-:W-:Y:S01]  /*6fb0*/  FFMA R9, R49, R59, R9 ;  /* 0x0000003b31097223 */ /* 0x000fe20000000009 */
[----:B------:R-:W-:Y:S01]  /*6fc0*/  F2FP.SATFINITE.E5M2.F32.PACK_AB_MERGE_C R52, R7, R3, RZ ;  /* 0x000000030734723e */ /* 0x000fe200048060ff */
[----:B------:R-:W-:Y:S01]  /*6fd0*/  FFMA R10, R49, R60, R10 ;  /* 0x0000003c310a7223 */ /* 0x000fe2000000000a */
[----:B------:R-:W-:Y:S01]  /*6fe0*/  F2FP.SATFINITE.E5M2.F32.PACK_AB_MERGE_C R53, R11, R6, RZ ;  /* 0x000000060b35723e */ /* 0x000fe200048060ff */
[----:B------:R-:W-:Y:S01]  /*6ff0*/  FFMA R15, R49, R61, R15 ;  /* 0x0000003d310f7223 */ /* 0x000fe2000000000f */
[C---:B------:R-:W-:Y:S01]  /*7000*/  FMUL R3, R47.reuse, R16 ;  /* 0x000000102f037220 */ /* 0x040fe20000400000 */
[C---:B------:R-:W-:Y:S01]  /*7010*/  FMUL R6, R47.reuse, R17 ;  /* 0x000000112f067220 */ /* 0x040fe20000400000 */
[----:B------:R-:W-:Y:S01]  /*7020*/  F2FP.F16.E5M2.UNPACK_B R51, R87.H1 ;  /* 0x00000057ff33723e */ /* 0x000fe200030004ff */
[----:B------:R-:W-:Y:S01]  /*7030*/  FMUL R11, R47, R20 ;  /* 0x000000142f0b7220 */ /* 0x000fe20000400000 */
[----:B------:R-:W-:Y:S01]  /*7040*/  F2FP.SATFINITE.E5M2.F32.PACK_AB_MERGE_C R54, R15, R10, RZ ;  /* 0x0000000a0f36723e */ /* 0x000fe200048060ff */
[C---:B------:R-:W-:Y:S01]  /*7050*/  FFMA R3, R49.reuse, R62, R3 ;  /* 0x0000003e31037223 */ /* 0x040fe20000000003 */
[----:B------:R-:W-:Y:S01]  /*7060*/  FFMA R6, R49, R63, R6 ;  /* 0x0000003f31067223 */ /* 0x000fe20000000006 */
[----:B------:R-:W-:Y:S01]  /*7070*/  FMUL R20, R47, R29 ;  /* 0x0000001d2f147220 */ /* 0x000fe20000400000 */
[----:B------:R-:W-:Y:S01]  /*7080*/  F2FP.SATFINITE.E5M2.F32.PACK_AB_MERGE_C R29, R5, R4, R53 ;  /* 0x00000004051d723e */ /* 0x000fe20004806035 */
[----:B------:R-:W-:Y:S01]  /*7090*/  FMUL R10, R47, R19 ;  /* 0x000000132f0a7220 */ /* 0x000fe20000400000 */
[----:B------:R-:W-:Y:S01]  /*70a0*/  F2FP.SATFINITE.E5M2.F32.PACK_AB_MERGE_C R30, R9, R8, R54 ;  /* 0x00000008091e723e */ /* 0x000fe20004806036 */
        /* <DEDUP_REMOVED lines=10> */
[----:B------:R-:W-:Y:S01]  /*7150*/  FFMA R14, R49, R69, R14 ;  /* 0x00000045310e7223 */ /* 0x000fe2000000000e */
[----:B------:R-:W-:Y:S01]  /*7160*/  FMUL R18, R47, R27 ;  /* 0x0000001b2f127220 */ /* 0x000fe20000400000 */
[C---:B------:R-:W-:Y:S01]  /*7170*/  FFMA R15, R49.reuse, R70, R15 ;  /* 0x00000046310f7223 */ /* 0x040fe2000000000f */
[C---:B------:R-:W-:Y:S01]  /*7180*/  FFMA R16, R49.reuse, R71, R16 ;  /* 0x0000004731107223 */ /* 0x040fe20000000010 */
[C---:B------:R-:W-:Y:S01]  /*7190*/  FFMA R17, R49.reuse, R72, R17 ;  /* 0x0000004831117223 */ /* 0x040fe20000000011 */
[C---:B------:R-:W-:Y:S01]  /*71a0*/  FFMA R18, R49.reuse, R73, R18 ;  /* 0x0000004931127223 */ /* 0x040fe20000000012 */
[----:B------:R-:W-:Y:S01]  /*71b0*/  FFMA R19, R49, R74, R19 ;  /* 0x0000004a31137223 */ /* 0x000fe20000000013 */
[----:B------:R-:W-:Y:S01]  /*71c0*/  FMUL R23, R47, R32 ;  /* 0x000000202f177220 */ /* 0x000fe20000400000 */
[----:B------:R-:W-:Y:S01]  /*71d0*/  FFMA R20, R49, R75, R20 ;  /* 0x0000004b31147223 */ /* 0x000fe20000000014 */
[----:B------:R-:W-:Y:S01]  /*71e0*/  FMUL R24, R47, R33 ;  /* 0x000000212f187220 */ /* 0x000fe20000400000 */
[--C-:B------:R-:W-:Y:S02]  /*71f0*/  HADD2.F32 R50, -RZ, R51.reuse.H0_H0 ;  /* 0x20000033ff327230 */ /* 0x100fe40000004100 */
[----:B------:R-:W-:Y:S01]  /*7200*/  FFMA R21, R49, R76, R21 ;  /* 0x0000004c31157223 */ /* 0x000fe20000000015 */
[----:B------:R-:W-:Y:S02]  /*7210*/  HADD2.F32 R51, -RZ, R51.H1_H1 ;  /* 0x30000033ff337230 */ /* 0x000fe40000004100 */
[----:B------:R-:W-:Y:S01]  /*7220*/  FMUL R25, R47, R34 ;  /* 0x000000222f197220 */ /* 0x000fe20000400000 */
[----:B------:R-:W-:Y:S01]  /*7230*/  FFMA R22, R49, R77, R22 ;  /* 0x0000004d31167223 */ /* 0x000fe20000000016 */
[----:B------:R-:W-:Y:S01]  /*7240*/  FMUL R26, R47, R35 ;  /* 0x000000232f1a7220 */ /* 0x000fe20000400000 */
[----:B------:R-:W-:Y:S01]  /*7250*/  F2FP.SATFINITE.E5M2.F32.PACK_AB_MERGE_C R7, R10, R7, RZ ;  /* 0x000000070a07723e */ /* 0x000fe200048060ff */
[C---:B------:R-:W-:Y:S01]  /*7260*/  FFMA R23, R49.reuse, R78, R23 ;  /* 0x0000004e31177223 */ /* 0x040fe20000000017 */
[C---:B------:R-:W-:Y:S01]  /*7270*/  FFMA R24, R49.reuse, R79, R24 ;  /* 0x0000004f31187223 */ /* 0x040fe20000000018 */
[C---:B------:R-:W-:Y:S01]  /*7280*/  FFMA R25, R49.reuse, R50, R25 ;  /* 0x0000003231197223 */ /* 0x040fe20000000019 */
[----:B------:R-:W-:Y:S01]  /*7290*/  FFMA R26, R49, R51, R26 ;  /* 0x00000033311a7223 */ /* 0x000fe2000000001a */
[----:B------:R-:W-:Y:S02]  /*72a0*/  F2FP.SATFINITE.E5M2.F32.PACK_AB_MERGE_C R28, R2, R0, R52 ;  /* 0x00000000021c723e */ /* 0x000fe40004806034 */
[----:B------:R-:W-:Y:S02]  /*72b0*/  F2FP.SATFINITE.E5M2.F32.PACK_AB_MERGE_C R31, R6, R3, R7 ;  /* 0x00000003061f723e */ /* 0x000fe40004806007 */
[----:B------:R-:W-:Y:S02]  /*72c0*/  F2FP.SATFINITE.E5M2.F32.PACK_AB_MERGE_C R13, R14, R13, RZ ;  /* 0x0000000d0e0d723e */ /* 0x000fe400048060ff */
[----:B------:R-:W-:Y:S01]  /*72d0*/  F2FP.SATFINITE.E5M2.F32.PACK_AB_MERGE_C R17, R18, R17, RZ ;  /* 0x000000111211723e */ /* 0x000fe200048060ff */
[----:B------:R1:W-:Y:S01]  /*72e0*/  STS.128 [R100+UR49+0x5200], R28 ;  /* 0x0052001c64007988 */ /* 0x0003e20008000c31 */
[----:B------:R-:W-:Y:S02]  /*72f0*/  F2FP.SATFINITE.E5M2.F32.PACK_AB_MERGE_C R14, R22, R21, RZ ;  /* 0x00000015160e723e */ /* 0x000fe400048060ff */
[----:B------:R-:W-:Y:S02]  /*7300*/  F2FP.SATFINITE.E5M2.F32.PACK_AB_MERGE_C R25, R26, R25, RZ ;  /* 0x000000191a19723e */ /* 0x000fe400048060ff */
[----:B------:R-:W-:Y:S02]  /*7310*/  F2FP.SATFINITE.E5M2.F32.PACK_AB_MERGE_C R12, R12, R11, R13 ;  /* 0x0000000b0c0c723e */ /* 0x000fe4000480600d */
[----:B------:R-:W-:Y:S02]  /*7320*/  F2FP.SATFINITE.E5M2.F32.PACK_AB_MERGE_C R13, R16, R15, R17 ;  /* 0x0000000f100d723e */ /* 0x000fe40004806011 */
        /* <DEDUP_REMOVED lines=13> */
[----:B------:R-:W-:Y:S02]  /*7400*/  UIADD3 UR8, UP0, UPT, UR52, 0x680, URZ ;  /* 0x0000068034087890 */ /* 0x000fe4000ff1e0ff */
[----:B------:R-:W-:Y:S02]  /*7410*/  UIADD3 UR5, UPT, UPT, UR41, 0x40, URZ ;  /* 0x0000004029057890 */ /* 0x000fe4000fffe0ff */
[----:B------:R-:W-:Y:S02]  /*7420*/  UIADD3 UR4, UPT, UPT, UR49, 0x5200, URZ ;  /* 0x0000520031047890 */ /* 0x000fe4000fffe0ff */
[----:B------:R-:W-:Y:S01]  /*7430*/  UIADD3.X UR9, UPT, UPT, URZ, UR53, URZ, UP0, !UPT ;  /* 0x00000035ff097290 */ /* 0x000fe200087fe4ff */
[----:B------:R-:W-:Y:S01]  /*7440*/  UMOV UR6, UR42 ;  /* 0x0000002a00067c82 */ /* 0x000fe20008000000 */
[----:B------:R-:W-:Y:S07]  /*7450*/  UMOV UR7, UR36 ;  /* 0x0000002400077c82 */ /* 0x000fee0008000000 */
[----:B------:R2:W-:Y:S01]  /*7460*/  UTMASTG.3D [UR4], [UR8] ;  /* 0x00000004080073b5 */ /* 0x0005e20008010000 */
[----:B------:R0:W-:Y:S01]  /*7470*/  UTMACMDFLUSH ;  /* 0x00000000000079b7 */ /* 0x0001e20000000000 */
[----:B--2---:R-:W-:Y:S04]  /*7480*/  DEPBAR.LE SB0, 0x1 ;  /* 0x000080400000791a */ /* 0x004fe80000000000 */
.L_x_110:
[----:B------:R-:W-:Y:S05]  /*7490*/  BSYNC.RECONVERGENT B0 ;  /* 0x0000000000007941 */ /* 0x000fea0003800200 */
.L_x_109:
        /* <DEDUP_REMOVED lines=15> */
.L_x_114:
[----:B------:R-:W-:Y:S05]  /*7590*/  BSYNC B0 ;  /* 0x0000000000007941 */ /* 0x000fea0003800000 */
.L_x_113:
[----:B------:R-:W-:Y:S01]  /*75a0*/  ISETP.NE.AND P0, PT, R116, RZ, PT ;  /* 0x000000ff7400720c */ /* 0x000fe20003f05270 */
[----:B------:R-:W-:Y:S11]  /*75b0*/  VIADD R105, R105, 0x1 ;  /* 0x0000000169697836 */ /* 0x000ff60000000000 */
[----:B------:R-:W-:Y:S01]  /*75c0*/  @!UPT UIADD3 URZ, UPT, UPT, URZ, URZ, URZ ;  /* 0x000000fffffff290 */ /* 0x000fe2000fffe0ff */
[----:B------:R3:W4:Y:S04]  /*75d0*/  @P0 LDS.128 R84, [R2+0x210] ;  /* 0x0002100002540984 */ /* 0x0007280000000c00 */
[----:B------:R1:W1:Y:S01]  /*75e0*/  @P0 LDS.128 R80, [R3+UR49+0x200] ;  /* 0x0002003103500984 */ /* 0x0002620008000c00 */
        /* <DEDUP_REMOVED lines=14> */
.L_x_112:
[----:B------:R-:W-:Y:S05]  /*76d0*/  BSYNC B1 ;  /* 0x0000000000017941 */ /* 0x000fea0003800000 */
.L_x_111:
[----:B------:R-:W-:Y:S05]  /*76e0*/  VIADD R0, R48, 0x80 ;  /* 0x0000008030007836 */ /* 0x000fea0000000000 */
[----:B------:R-:W-:Y:S04]  /*76f0*/  SHF.R.U32.HI R0, RZ, 0x15, R0 ;  /* 0x00000015ff007819 */ /* 0x000fe80000011600 */
[----:B------:R-:W-:Y:S11]  /*7700*/  LOP3.LUT P0, RZ, R0, 0x3, R101, 0x48, !PT ;  /* 0x0000000300ff7812 */ /* 0x000ff60007804865 */
[----:B------:R-:W-:Y:S02]  /*7710*/  @!UPT UIADD3 URZ, UPT, UPT, URZ, URZ, URZ ;  /* 0x000000fffffff290 */ /* 0x000fe4000fffe0ff */
[----:B------:R-:W-:Y:S05]  /*7720*/  @!P0 BRA `(.L_x_116) ;  /* 0x0000000000408947 */ /* 0x000fea0003800000 */
[----:B------:R-:W2:Y:S01]  /*7730*/  LDCU.64 UR8, c[0x4][0x78] ;  /* 0x01000f00ff0877ac */ /* 0x000ea20008000a00 */
[----:B------:R-:W-:Y:S01]  /*7740*/  MOV R3, 0x0 ;  /* 0x0000000000037802 */ /* 0x000fe20000000f00 */
[----:B-1----:R-:W-:Y:S02]  /*7750*/  HFMA2 R12, -RZ, RZ, 0, 5.9604644775390625e-08 ;  /* 0x00000001ff0c7431 */ /* 0x002fe400000001ff */
[----:B------:R-:W-:Y:S02]  /*7760*/  IMAD.MOV.U32 R8, RZ, RZ, 0x192 ;  /* 0x00000192ff087424 */ /* 0x000fe400078e00ff */
[----:B------:R-:W-:Y:S01]  /*7770*/  IMAD.MOV.U32 R13, RZ, RZ, RZ ;  /* 0x000000ffff0d7224 */ /* 0x000fe200078e00ff */
[----:B------:R-:W1:Y:S01]  /*7780*/  LDCU.64 UR6, c[0x4][0x80] ;  /* 0x01001000ff0677ac */ /* 0x000e620008000a00 */
[----:B------:R-:W3:Y:S01]  /*7790*/  LDC.64 R2, c[0x4][R3] ;  /* 0x0100000003027b82 */ /* 0x000ee20000000a00 */
[----:B------:R-:W4:Y:S01]  /*77a0*/  LDCU.64 UR4, c[0x4][0x18] ;  /* 0x01000300ff0477ac */ /* 0x000f220008000a00 */
[----:B--2---:R-:W-:Y:S01]  /*77b0*/  MOV R5, UR9 ;  /* 0x0000000900057c02 */ /* 0x004fe20008000f00 */
[----:B------:R-:W-:Y:S01]  /*77c0*/  IMAD.U32 R4, RZ, RZ, UR8 ;  /* 0x00000008ff047e24 */ /* 0x000fe2000f8e00ff */
[----:B-1----:R-:W-:Y:S01]  /*77d0*/  MOV R7, UR7 ;  /* 0x0000000700077c02 */ /* 0x002fe20008000f00 */
[----:B------:R-:W-:Y:S01]  /*77e0*/  IMAD.U32 R6, RZ, RZ, UR6 ;  /* 0x00000006ff067e24 */ /* 0x000fe2000f8e00ff */
[----:B----4-:R-:W-:Y:S01]  /*77f0*/  MOV R11, UR5 ;  /* 0x00000005000b7c02 */ /* 0x010fe20008000f00 */
[----:B------:R-:W-:Y:S02]  /*7800*/  IMAD.U32 R10, RZ, RZ, UR4 ;  /* 0x00000004ff0a7e24 */ /* 0x000fe4000f8e00ff */
[----:B------:R-:W-:Y:S07]  /*7810*/  LEPC R20, `(.L_x_116) ;  /* 0x000000001014794e */ /* 0x000fee0000000000 */
[----:B---3--:R-:W-:Y:S05]  /*7820*/  CALL.ABS.NOINC R2 ;  /* 0x0000000002007343 */ /* 0x008fea0003c00000 */
.L_x_116:
        /* <DEDUP_REMOVED lines=148> */
[----:B------:R-:W-:Y:S02]  /*8170*/  UIADD3 UR8, UP0, UPT, UR52, 0x680, URZ ;  /* 0x0000068034087890 */ /* 0x000fe4000ff1e0ff */
[----:B------:R-:W-:Y:S02]  /*8180*/  UIADD3 UR5, UPT, UPT, UR41, 0x80, URZ ;  /* 0x0000008029057890 */ /* 0x000fe4000fffe0ff */
[----:B------:R-:W-:Y:S01]  /*8190*/  MOV R109, UR10 ;  /* 0x0000000a006d7c02 */ /* 0x000fe20008000f00 */
[----:B------:R-:W-:Y:S01]  /*81a0*/  UIADD3.X UR9, UPT, UPT, URZ, UR53, URZ, UP0, !UPT ;  /* 0x00000035ff097290 */ /* 0x000fe200087fe4ff */
[----:B------:R-:W-:Y:S02]  /*81b0*/  UMOV UR6, UR42 ;  /* 0x0000002a00067c82 */ /* 0x000fe40008000000 */
[----:B------:R-:W-:Y:S01]  /*81c0*/  R2UR UR4, R109 ;  /* 0x000000006d0472ca */ /* 0x000fe200000e0000 */
[----:B------:R-:W-:Y:S11]  /*81d0*/  UMOV UR7, UR36 ;  /* 0x0000002400077c82 */ /* 0x000ff60008000000 */
[----:B------:R-:W-:Y:S01]  /*81e0*/  @!UPT UIADD3 URZ, UPT, UPT, URZ, URZ, URZ ;  /* 0x000000fffffff290 */ /* 0x000fe2000fffe0ff */
[----:B------:R2:W-:Y:S01]  /*81f0*/  UTMASTG.3D [UR4], [UR8] ;  /* 0x00000004080073b5 */ /* 0x0005e20008010000 */
[----:B------:R0:W-:Y:S01]  /*8200*/  UTMACMDFLUSH ;  /* 0x00000000000079b7 */ /* 0x0001e20000000000 */
[----:B--2---:R-:W-:Y:S04]  /*8210*/  DEPBAR.LE SB0, 0x1 ;  /* 0x000080400000791a */ /* 0x004fe80000000000 */
.L_x_118:
[----:B------:R-:W-:Y:S05]  /*8220*/  BSYNC.RECONVERGENT B0 ;  /* 0x0000000000007941 */ /* 0x000fea0003800200 */
.L_x_117:
        /* <DEDUP_REMOVED lines=15> */
.L_x_122:
[----:B------:R-:W-:Y:S05]  /*8320*/  BSYNC B0 ;  /* 0x0000000000007941 */ /* 0x000fea0003800000 */
.L_x_121:
        /* <DEDUP_REMOVED lines=19> */
.L_x_120:
[----:B------:R-:W-:Y:S05]  /*8460*/  BSYNC B1 ;  /* 0x0000000000017941 */ /* 0x000fea0003800000 */
.L_x_119:
        /* <DEDUP_REMOVED lines=21> */
.L_x_124:
[----:B------:R-:W-:Y:S01]  /*85c0*/  ISETP.NE.AND P0, PT, R110, RZ, PT ;  /* 0x000000ff6e00720c */ /* 0x000fe20003f05270 */
[----:B------:R-:W-:Y:S05]  /*85d0*/  WARPSYNC.ALL ;  /* 0x0000000000007948 */ /* 0x000fea0003800000 */
[----:B------:R-:W-:Y:S01]  /*85e0*/  R2UR UR4, R48 ;  /* 0x00000000300472ca */ /* 0x000fe200000e0000 */
[----:B------:R-:W-:Y:S01]  /*85f0*/  BSSY.RECONVERGENT B0, `(.L_x_125) ;  /* 0x000009c000007945 */ /* 0x000fe20003800200 */
[-C--:B------:R-:W-:Y:S02]  /*8600*/  F2FP.F16.E5M2.UNPACK_B R2, R80.reuse ;  /* 0x00000050ff02723e */ /* 0x080fe400020004ff */
[----:B------:R-:W-:Y:S02]  /*8610*/  F2FP.F16.E5M2.UNPACK_B R80, R80.H1 ;  /* 0x00000050ff50723e */ /* 0x000fe400030004ff */
[-C--:B------:R-:W-:Y:S01]  /*8620*/  F2FP.F16.E5M2.UNPACK_B R51, R81.reuse ;  /* 0x00000051ff33723e */ /* 0x080fe200020004ff */
[--C-:B------:R-:W-:Y:S01]  /*8630*/  HADD2.F32 R0, -RZ, R2.reuse.H0_H0 ;  /* 0x20000002ff007230 */ /* 0x100fe20000004100 */
[----:B------:R-:W-:Y:S01]  /*8640*/  F2FP.F16.E5M2.UNPACK_B R81, R81.H1 ;  /* 0x00000051ff51723e */ /* 0x000fe200030004ff */
[----:B------:R-:W-:Y:S01]  /*8650*/  HADD2.F32 R2, -RZ, R2.H1_H1 ;  /* 0x30000002ff027230 */ /* 0x000fe20000004100 */
[-C--:B------:R-:W-:Y:S01]  /*8660*/  F2FP.F16.E5M2.UNPACK_B R55, R82.reuse ;  /* 0x00000052ff37723e */ /* 0x080fe200020004ff */
[--C-:B------:R-:W-:Y:S01]  /*8670*/  HADD2.F32 R3, -RZ, R80.reuse.H0_H0 ;  /* 0x20000050ff037230 */ /* 0x100fe20000004100 */
[----:B------:R-:W-:Y:S01]  /*8680*/  F2FP.F16.E5M2.UNPACK_B R82, R82.H1 ;  /* 0x00000052ff52723e */ /* 0x000fe200030004ff */
[----:B-1----:R-:W-:Y:S01]  /*8690*/  LDTM.16dp32bit_t0_t15.x32 R4, tmem[UR4+0xc0] ;  /* 0x0000c004000479ee */ /* 0x002fe20008a80000 */
[----:B------:R-:W1:Y:S01]  /*86a0*/  LDTM.16dp32bit_t16_t31.x32 R4, tmem[UR4+0xe0] ;  /* 0x0000e004000479ee */ /* 0x000e620008aa0000 */
[----:B------:R-:W-:Y:S01]  /*86b0*/  NOP ;  /* 0x0000000000007918 */ /* 0x000fe20000000000 */
[--C-:B------:R-:W-:Y:S01]  /*86c0*/  HADD2.F32 R50, -RZ, R51.reuse.H0_H0 ;  /* 0x20000033ff327230 */ /* 0x100fe20000004100 */
[----:B------:R-:W-:Y:S01]  /*86d0*/  R2UR UR5, R113 ;  /* 0x00000000710572ca */ /* 0x000fe200000e0000 */
[----:B------:R-:W-:Y:S01]  /*86e0*/  HADD2.F32 R51, -RZ, R51.H1_H1 ;  /* 0x30000033ff337230 */ /* 0x000fe20000004100 */
[----:B------:R-:W-:Y:S01]  /*86f0*/  F2FP.F16.E5M2.UNPACK_B R59, R83 ;  /* 0x00000053ff3b723e */ /* 0x000fe200020004ff */
[--C-:B------:R-:W-:Y:S01]  /*8700*/  HADD2.F32 R54, -RZ, R55.reuse.H0_H0 ;  /* 0x20000037ff367230 */ /* 0x100fe20000004100 */
[----:B------:R-:W-:Y:S01]  /*8710*/  F2FP.F16.E5M2.UNPACK_B R63, R84 ;  /* 0x00000054ff3f723e */ /* 0x000fe200020004ff */
[----:B------:R-:W-:Y:S01]  /*8720*/  HADD2.F32 R55, -RZ, R55.H1_H1 ;  /* 0x30000037ff377230 */ /* 0x000fe20000004100 */
[----:B------:R-:W-:Y:S01]  /*8730*/  F2FP.F16.E5M2.UNPACK_B R67, R85 ;  /* 0x00000055ff43723e */ /* 0x000fe200020004ff */
[--C-:B------:R-:W-:Y:S01]  /*8740*/  HADD2.F32 R58, -RZ, R59.reuse.H0_H0 ;  /* 0x2000003bff3a7230 */ /* 0x100fe20000004100 */
[----:B------:R-:W-:Y:S01]  /*8750*/  F2FP.F16.E5M2.UNPACK_B R71, R86 ;  /* 0x00000056ff47723e */ /* 0x000fe200020004ff */
[----:B------:R-:W-:Y:S01]  /*8760*/  HADD2.F32 R59, -RZ, R59.H1_H1 ;  /* 0x3000003bff3b7230 */ /* 0x000fe20000004100 */
[----:B------:R-:W-:Y:S01]  /*8770*/  F2FP.F16.E5M2.UNPACK_B R74, R87 ;  /* 0x00000057ff4a723e */ /* 0x000fe200020004ff */
[--C-:B------:R-:W-:Y:S01]  /*8780*/  HADD2.F32 R62, -RZ, R63.reuse.H0_H0 ;  /* 0x2000003fff3e7230 */ /* 0x100fe20000004100 */
[----:B------:R-:W-:Y:S01]  /*8790*/  F2FP.F16.E5M2.UNPACK_B R83, R83.H1 ;  /* 0x00000053ff53723e */ /* 0x000fe200030004ff */
[----:B------:R-:W-:Y:S01]  /*87a0*/  UIADD3 UR5, UPT, UPT, UR5, 0x100, URZ ;  /* 0x0000010005057890 */ /* 0x000fe2000fffe0ff */
[----:B------:R-:W-:Y:S01]  /*87b0*/  HADD2.F32 R63, -RZ, R63.H1_H1 ;  /* 0x3000003fff3f7230 */ /* 0x000fe20000004100 */
[----:B------:R-:W-:Y:S01]  /*87c0*/  F2FP.F16.E5M2.UNPACK_B R84, R84.H1 ;  /* 0x00000054ff54723e */ /* 0x000fe200030004ff */
[--C-:B------:R-:W-:Y:S01]  /*87d0*/  HADD2.F32 R66, -RZ, R67.reuse.H0_H0 ;  /* 0x20000043ff427230 */ /* 0x100fe20000004100 */
[----:B------:R-:W-:Y:S01]  /*87e0*/  UPRMT UR5, UR37, 0x654, UR5 ;  /* 0x0000065425057896 */ /* 0x000fe20008000005 */
[----:B------:R-:W-:Y:S01]  /*87f0*/  HADD2.F32 R67, -RZ, R67.H1_H1 ;  /* 0x30000043ff437230 */ /* 0x000fe20000004100 */
[----:B------:R-:W-:Y:S01]  /*8800*/  F2FP.F16.E5M2.UNPACK_B R85, R85.H1 ;  /* 0x00000055ff55723e */ /* 0x000fe200030004ff */
[--C-:B------:R-:W-:Y:S02]  /*8810*/  HADD2.F32 R70, -RZ, R71.reuse.H0_H0 ;  /* 0x20000047ff467230 */ /* 0x100fe40000004100 */
[C---:B-1----:R-:W-:Y:S01]  /*8820*/  FMUL R4, R47.reuse, R4 ;  /* 0x000000042f047220 */ /* 0x042fe20000400000 */
[C---:B------:R-:W-:Y:S01]  /*8830*/  FMUL R5, R47.reuse, R5 ;  /* 0x000000052f057220 */ /* 0x040fe20000400000 */
[C---:B------:R-:W-:Y:S01]  /*8840*/  FMUL R8, R47.reuse, R8 ;  /* 0x000000082f087220 */ /* 0x040fe20000400000 */
[----:B------:R-:W-:Y:S01]  /*8850*/  FMUL R9, R47, R9 ;  /* 0x000000092f097220 */ /* 0x000fe20000400000 */
[C---:B------:R-:W-:Y:S01]  /*8860*/  FFMA R4, R49.reuse, R0, R4 ;  /* 0x0000000031047223 */ /* 0x040fe20000000004 */
[----:B------:R-:W-:Y:S01]  /*8870*/  SYNCS.ARRIVE.TRANS64.RED.A1T0 RZ, [UR5], RZ ;  /* 0x000000ffffff79a7 */ /* 0x000fe20008100405 */
        /* <DEDUP_REMOVED lines=8> */
[----:B------:R-:W-:Y:S02]  /*8900*/  HADD2.F32 R71, -RZ, R71.H1_H1 ;  /* 0x30000047ff477230 */ /* 0x000fe40000004100 */
[C---:B------:R-:W-:Y:S01]  /*8910*/  FMUL R25, R47.reuse, R30 ;  /* 0x0000001e2f197220 */ /* 0x040fe20000400000 */
[C---:B------:R-:W-:Y:S01]  /*8920*/  FMUL R30, R47.reuse, R35 ;  /* 0x000000232f1e7220 */ /* 0x040fe20000400000 */
[----:B------:R-:W-:Y:S02]  /*8930*/  HADD2.F32 R48, -RZ, R80.H1_H1 ;  /* 0x30000050ff307230 */ /* 0x000fe40000004100 */
[C---:B------:R-:W-:Y:S01]  /*8940*/  FMUL R6, R47.reuse, R6 ;  /* 0x000000062f067220 */ /* 0x040fe20000400000 */
[C---:B------:R-:W-:Y:S01]  /*8950*/  FMUL R7, R47.reuse, R7 ;  /* 0x000000072f077220 */ /* 0x040fe20000400000 */
[--C-:B------:R-:W-:Y:S02]  /*8960*/  HADD2.F32 R52, -RZ, R81.reuse.H0_H0 ;  /* 0x20000051ff347230 */ /* 0x100fe40000004100 */
[----:B------:R-:W-:Y:S01]  /*8970*/  FMUL R10, R47, R10 ;  /* 0x0000000a2f0a7220 */ /* 0x000fe20000400000 */
[C---:B------:R-:W-:Y:S01]  /*8980*/  FFMA R6, R49.reuse, R3, R6 ;  /* 0x0000000331067223 */ /* 0x040fe20000000006 */
[----:B------:R-:W-:Y:S02]  /*8990*/  HADD2.F32 R53, -RZ, R81.H1_H1 ;  /* 0x30000051ff357230 */ /* 0x000fe40000004100 */
[C---:B------:R-:W-:Y:S01]  /*89a0*/  FFMA R7, R49.reuse, R48, R7 ;  /* 0x0000003031077223 */ /* 0x040fe20000000007 */
[C---:B------:R-:W-:Y:S01]  /*89b0*/  FFMA R8, R49.reuse, R50, R8 ;  /* 0x0000003231087223 */ /* 0x040fe20000000008 */
[C---:B------:R-:W-:Y:S01]  /*89c0*/  FFMA R9, R49.reuse, R51, R9 ;  /* 0x0000003331097223 */ /* 0x040fe20000000009 */
[----:B------:R-:W-:Y:S01]  /*89d0*/  FFMA R10, R49, R52, R10 ;  /* 0x00000034310a7223 */ /* 0x000fe2000000000a */
[--C-:B------:R-:W-:Y:S01]  /*89e0*/  HADD2.F32 R48, -RZ, R74.reuse.H0_H0 ;  /* 0x2000004aff307230 */ /* 0x100fe20000004100 */
[----:B------:R-:W-:Y:S01]  /*89f0*/  F2FP.SATFINITE.E5M2.F32.PACK_AB_MERGE_C R77, R7, R6, RZ ;  /* 0x00000006074d723e */ /* 0x000fe200048060ff */
[C---:B------:R-:W-:Y:S01]  /*8a00*/  FMUL R7, R47.reuse, R24 ;  /* 0x000000182f077220 */ /* 0x040fe20000400000 */
[C---:B------:R-:W-:Y:S01]  /*8a10*/  FMUL R24, R47.reuse, R29 ;  /* 0x0000001d2f187220 */ /* 0x040fe20000400000 */
[C---:B------:R-:W-:Y:S01]  /*8a20*/  FMUL R29, R47.reuse, R34 ;  /* 0x000000222f1d7220 */ /* 0x040fe20000400000 */
[----:B------:R-:W-:Y:S02]  /*8a30*/  HADD2.F32 R74, -RZ, R74.H1_H1 ;  /* 0x3000004aff4a7230 */ /* 0x000fe40000004100 */
[C---:B------:R-:W-:Y:S01]  /*8a40*/  FMUL R11, R47.reuse, R11 ;  /* 0x0000000b2f0b7220 */ /* 0x040fe20000400000 */
[--C-:B------:R-:W-:Y:S02]  /*8a50*/  HADD2.F32 R56, -RZ, R82.reuse.H0_H0 ;  /* 0x20000052ff387230 */ /* 0x100fe40000004100 */
[----:B------:R-:W-:Y:S01]  /*8a60*/  FMUL R14, R47, R14 ;  /* 0x0000000e2f0e7220 */ /* 0x000fe20000400000 */
[----:B------:R-:W-:Y:S02]  /*8a70*/  HADD2.F32 R57, -RZ, R82.H1_H1 ;  /* 0x30000052ff397230 */ /* 0x000fe40000004100 */
[C---:B------:R-:W-:Y:S01]  /*8a80*/  FFMA R11, R49.reuse, R53, R11 ;  /* 0x00000035310b7223 */ /* 0x040fe2000000000b */
[----:B------:R-:W-:Y:S01]  /*8a90*/  F2FP.F16.E5M2.UNPACK_B R86, R86.H1 ;  /* 0x00000056ff56723e */ /* 0x000fe200030004ff */
[C---:B------:R-:W-:Y:S01]  /*8aa0*/  FFMA R12, R49.reuse, R54, R12 ;  /* 0x00000036310c7223 */ /* 0x040fe2000000000c */
[C---:B------:R-:W-:Y:S01]  /*8ab0*/  FFMA R13, R49.reuse, R55, R13 ;  /* 0x00000037310d7223 */ /* 0x040fe2000000000d */
[----:B------:R-:W-:Y:S01]  /*8ac0*/  F2FP.F16.E5M2.UNPACK_B R87, R87.H1 ;  /* 0x00000057ff57723e */ /* 0x000fe200030004ff */
[----:B------:R-:W-:Y:S01]  /*8ad0*/  FFMA R14, R49, R56, R14 ;  /* 0x00000038310e7223 */ /* 0x000fe2000000000e */
[----:B------:R-:W-:Y:S01]  /*8ae0*/  F2FP.SATFINITE.E5M2.F32.PACK_AB_MERGE_C R10, R11, R10, RZ ;  /* 0x0000000a0b0a723e */ /* 0x000fe200048060ff */
[C---:B------:R-:W-:Y:S01]  /*8af0*/  FMUL R15, R47.reuse, R15 ;  /* 0x0000000f2f0f7220 */ /* 0x040fe20000400000 */
[--C-:B------:R-:W-:Y:S02]  /*8b00*/  HADD2.F32 R60, -RZ, R83.reuse.H0_H0 ;  /* 0x20000053ff3c7230 */ /* 0x100fe40000004100 */
[----:B------:R-:W-:Y:S01]  /*8b10*/  FMUL R18, R47, R18 ;  /* 0x000000122f127220 */ /* 0x000fe20000400000 */
[----:B------:R-:W-:Y:S02]  /*8b20*/  HADD2.F32 R61, -RZ, R83.H1_H1 ;  /* 0x30000053ff3d7230 */ /* 0x000fe40000004100 */
[----:B------:R-:W-:Y:S01]  /*8b30*/  FFMA R15, R49, R57, R15 ;  /* 0x00000039310f7223 */ /* 0x000fe2000000000f */
[----:B------:R-:W-:Y:S01]  /*8b40*/  IADD3 R45, PT, PT, R45, 0x1, RZ ;  /* 0x000000012d2d7810 */ /* 0x000fe20007ffe0ff */
[C---:B------:R-:W-:Y:S01]  /*8b50*/  FFMA R16, R49.reuse, R58, R16 ;  /* 0x0000003a31107223 */ /* 0x040fe20000000010 */
        /* <DEDUP_REMOVED lines=8> */
[C---:B------:R-:W-:Y:S01]  /*8be0*/  FFMA R0, R49.reuse, R62, R0 ;  /* 0x0000003e31007223 */ /* 0x040fe20000000000 */
[C---:B------:R-:W-:Y:S01]  /*8bf0*/  FFMA R2, R49.reuse, R63, R2 ;  /* 0x0000003f31027223 */ /* 0x040fe20000000002 */
[--C-:B------:R-:W-:Y:S02]  /*8c00*/  HADD2.F32 R68, -RZ, R85.reuse.H0_H0 ;  /* 0x20000055ff447230 */ /* 0x100fe40000004100 */
[----:B------:R-:W-:Y:S01]  /*8c10*/  FFMA R3, R49, R64, R3 ;  /* 0x0000004031037223 */ /* 0x000fe20000000003 */
[----:B------:R-:W-:Y:S02]  /*8c20*/  HADD2.F32 R69, -RZ, R85.H1_H1 ;  /* 0x30000055ff457230 */ /* 0x000fe40000004100 */
[C---:B------:R-:W-:Y:S01]  /*8c30*/  FMUL R21, R47.reuse, R26 ;  /* 0x0000001a2f157220 */ /* 0x040fe20000400000 */
[----:B------:R-:W-:Y:S01]  /*8c40*/  FMUL R22, R47, R27 ;  /* 0x0000001b2f167220 */ /* 0x000fe20000400000 */
[C---:B------:R-:W-:Y:S01]  /*8c50*/  FFMA R6, R49.reuse, R65, R6 ;  /* 0x0000004131067223 */ /* 0x040fe20000000006 */
[----:B------:R-:W-:Y:S01]  /*8c60*/  FFMA R7, R49, R66, R7 ;  /* 0x0000004231077223 */ /* 0x000fe20000000007 */
[----:B------:R-:W-:Y:S01]  /*8c70*/  FMUL R23, R47, R28 ;  /* 0x0000001c2f177220 */ /* 0x000fe20000400000 */
[C---:B------:R-:W-:Y:S01]  /*8c80*/  FFMA R20, R49.reuse, R67, R20 ;  /* 0x0000004331147223 */ /* 0x040fe20000000014 */
[--C-:B------:R-:W-:Y:S02]  /*8c90*/  HADD2.F32 R72, -RZ, R86.reuse.H0_H0 ;  /* 0x20000056ff487230 */ /* 0x100fe40000004100 */
[C---:B------:R-:W-:Y:S01]  /*8ca0*/  FFMA R21, R49.reuse, R68, R21 ;  /* 0x0000004431157223 */ /* 0x040fe20000000015 */
[----:B------:R-:W-:Y:S02]  /*8cb0*/  HADD2.F32 R73, -RZ, R86.H1_H1 ;  /* 0x30000056ff497230 */ /* 0x000fe40000004100 */
[----:B------:R-:W-:Y:S01]  /*8cc0*/  FFMA R22, R49, R69, R22 ;  /* 0x0000004531167223 */ /* 0x000fe20000000016 */
[C---:B------:R-:W-:Y:S01]  /*8cd0*/  FMUL R26, R47.reuse, R31 ;  /* 0x0000001f2f1a7220 */ /* 0x040fe20000400000 */
[----:B------:R-:W-:Y:S01]  /*8ce0*/  FMUL R27, R47, R32 ;  /* 0x000000202f1b7220 */ /* 0x000fe20000400000 */
[----:B------:R-:W-:Y:S01]  /*8cf0*/  FFMA R23, R49, R70, R23 ;  /* 0x0000004631177223 */ /* 0x000fe20000000017 */
[----:B------:R-:W-:Y:S01]  /*8d00*/  FMUL R28, R47, R33 ;  /* 0x000000212f1c7220 */ /* 0x000fe20000400000 */
[C---:B------:R-:W-:Y:S01]  /*8d10*/  FFMA R24, R49.reuse, R71, R24 ;  /* 0x0000004731187223 */ /* 0x040fe20000000018 */
[--C-:B------:R-:W-:Y:S02]  /*8d20*/  HADD2.F32 R75, -RZ, R87.reuse.H0_H0 ;  /* 0x20000057ff4b7230 */ /* 0x100fe40000004100 */
[C---:B------:R-:W-:Y:S01]  /*8d30*/  FFMA R25, R49.reuse, R72, R25 ;  /* 0x0000004831197223 */ /* 0x040fe20000000019 */
[----:B------:R-:W-:Y:S02]  /*8d40*/  HADD2.F32 R76, -RZ, R87.H1_H1 ;  /* 0x30000057ff4c7230 */ /* 0x000fe40000004100 */
[----:B------:R-:W-:Y:S01]  /*8d50*/  FFMA R26, R49, R73, R26 ;  /* 0x00000049311a7223 */ /* 0x000fe2000000001a */
[----:B------:R-:W-:Y:S01]  /*8d60*/  F2FP.SATFINITE.E5M2.F32.PACK_AB_MERGE_C R14, R15, R14, RZ ;  /* 0x0000000e0f0e723e */ /* 0x000fe200048060ff */
[----:B------:R-:W-:Y:S01]  /*8d70*/  FFMA R27, R49, R48, R27 ;  /* 0x00000030311b7223 */ /* 0x000fe2000000001b */
[----:B------:R-:W-:Y:S01]  /*8d80*/  F2FP.SATFINITE.E5M2.F32.PACK_AB_MERGE_C R18, R19, R18, RZ ;  /* 0x000000121312723e */ /* 0x000fe200048060ff */
[C---:B------:R-:W-:Y:S01]  /*8d90*/  FFMA R28, R49.reuse, R74, R28 ;  /* 0x0000004a311c7223 */ /* 0x040fe2000000001c */
[C---:B------:R-:W-:Y:S01]  /*8da0*/  FFMA R29, R49.reuse, R75, R29 ;  /* 0x0000004b311d7223 */ /* 0x040fe2000000001d */
[----:B------:R-:W-:Y:S01]  /*8db0*/  FFMA R30, R49, R76, R30 ;  /* 0x0000004c311e7223 */ /* 0x000fe2000000001e */
[----:B------:R-:W-:Y:S02]  /*8dc0*/  F2FP.SATFINITE.E5M2.F32.PACK_AB_MERGE_C R32, R5, R4, R77 ;  /* 0x000000040520723e */ /* 0x000fe4000480604d */
[----:B------:R-:W-:Y:S02]  /*8dd0*/  F2FP.SATFINITE.E5M2.F32.PACK_AB_MERGE_C R33, R9, R8, R10 ;  /* 0x000000080921723e */ /* 0x000fe4000480600a */
        /* <DEDUP_REMOVED lines=10> */
[----:B------:R-:W-:Y:S05]  /*8e80*/  F2FP.SATFINITE.E5M2.F32.PACK_AB_MERGE_C R7, R28, R27, R29 ;  /* 0x0000001b1c07723e */ /* 0x000fea000480601d */
        /* <DEDUP_REMOVED lines=18> */
.L_x_126:
[----:B------:R-:W-:Y:S05]  /*8fb0*/  BSYNC.RECONVERGENT B0 ;  /* 0x0000000000007941 */ /* 0x000fea0003800200 */
.L_x_125:
[----:B------:R-:W-:Y:S01]  /*8fc0*/  BAR.SYNC.DEFER_BLOCKING 0x1, 0x80 ;  /* 0x0042000000007b1d */ /* 0x000fe20000010000 */
[----:B------:R-:W-:Y:S01]  /*8fd0*/  ISETP.NE.AND P2, PT, R111, RZ, PT ;  /* 0x000000ff6f00720c */ /* 0x000fe20003f45270 */
[----:B------:R-:W-:Y:S01]  /*8fe0*/  IMAD.IADD R14, R43, 0x1, R94 ;  /* 0x000000012b0e7824 */ /* 0x000fe200078e025e */
[----:B------:R-:W-:Y:S01]  /*8ff0*/  ISETP.NE.AND P0, PT, R112, 0x2, PT ;  /* 0x000000027000780c */ /* 0x000fe20003f05270 */
[----:B------:R-:W-:Y:S01]  /*9000*/  IMAD.IADD R15, R44, 0x1, R95 ;  /* 0x000000012c0f7824 */ /* 0x000fe200078e025f */
[----:B------:R-:W-:Y:S02]  /*9010*/  ISETP.NE.AND P1, PT, R45, 0x4, PT ;  /* 0x000000042d00780c */ /* 0x000fe40003f25270 */
[----:B------:R-:W-:Y:S02]  /*9020*/  SEL R2, RZ, 0x1, P0 ;  /* 0x00000001ff027807 */ /* 0x000fe40000000000 */
[----:B------:R-:W-:Y:S02]  /*9030*/  SEL R0, RZ, 0x1, P1 ;  /* 0x00000001ff007807 */ /* 0x000fe40000800000 */
[----:B------:R-:W-:Y:S02]  /*9040*/  LOP3.LUT R106, R106, R2, RZ, 0x3c, !PT ;  /* 0x000000026a6a7212 */ /* 0x000fe400078e3cff */
[----:B------:R-:W-:Y:S02]  /*9050*/  LOP3.LUT R107, R107, R0, RZ, 0x3c, !PT ;  /* 0x000000006b6b7212 */ /* 0x000fe400078e3cff */
[----:B------:R-:W-:Y:S02]  /*9060*/  @P2 R2UR UR36, R103 ;  /* 0x00000000672422ca */ /* 0x000fe400000e0000 */
[----:B------:R-:W-:Y:S02]  /*9070*/  SEL R112, R112, RZ, P0 ;  /* 0x000000ff70707207 */ /* 0x000fe40000000000 */
[----:B------:R-:W-:Y:S01]  /*9080*/  SEL R45, R45, RZ, P1 ;  /* 0x000000ff2d2d7207 */ /* 0x000fe20000800000 */
[----:B------:R-:W-:Y:S10]  /*9090*/  @P2 BRA `(.L_x_127) ;  /* 0xffffffbc00382947 */ /* 0x000ff4000383ffff */
[----:B------:R-:W-:Y:S05]  /*90a0*/  EXIT ;  /* 0x000000000000794d */ /* 0x000fea0003800000 */
.L_x_19:
[----:B--2---:R2:W1:Y:S02]  /*90b0*/  SYNCS.PHASECHK.TRANS64.TRYWAIT P0, [R2+URZ+0x130], R3 ;  /* 0x00013003020075a7 */ /* 0x00446400080011ff */
[----:B-1----:R-:W-:Y:S05]  /*90c0*/  @!P0 NANOSLEEP.SYNCS 0x989680 ;  /* 0x009896800000895d */ /* 0x002fea0003900000 */
[----:B------:R-:W1:Y:S02]  /*90d0*/  @!P0 SYNCS.PHASECHK.TRANS64 P0, [R2+URZ+0x130], R3 ;  /* 0x00013003020085a7 */ /* 0x000e6400080010ff */
[----:B-1----:R-:W-:Y:S05]  /*90e0*/  @!P0 BRA `(.L_x_19) ;  /* 0xfffffffc00f08947 */ /* 0x002fea000383ffff */
[----:B------:R-:W-:Y:S05]  /*90f0*/  BRA `(.L_x_128) ;  /* 0xffffff8400507947 */ /* 0x000fea000383ffff */
.L_x_22:
[----:B-1----:R-:W-:-:S07]  /*9100*/  MOV R2, UR33 ;  /* 0x0000002100027c02 */ /* 0x002fce0008000f00 */
.L_x_129:
[----:B-1----:R1:W2:Y:S02]  /*9110*/  SYNCS.PHASECHK.TRANS64.TRYWAIT P0, [R2+URZ+0x38], R4 ;  /* 0x00003804020075a7 */ /* 0x0022a400080011ff */
[----:B--2---:R-:W-:Y:S05]  /*9120*/  @!P0 NANOSLEEP.SYNCS 0x989680 ;  /* 0x009896800000895d */ /* 0x004fea0003900000 */
[----:B------:R-:W2:Y:S02]  /*9130*/  @!P0 SYNCS.PHASECHK.TRANS64 P0, [R2+URZ+0x38], R4 ;  /* 0x00003804020085a7 */ /* 0x000ea400080010ff */
[----:B--2---:R-:W-:Y:S05]  /*9140*/  @!P0 BRA `(.L_x_129) ;  /* 0xfffffffc00f08947 */ /* 0x004fea000383ffff */
[----:B------:R-:W-:Y:S05]  /*9150*/  BRA `(.L_x_21) ;  /* 0xffffff8400a07947 */ /* 0x000fea000383ffff */
.L_x_28:
[----:B-1----:R-:W-:-:S07]  /*9160*/  MOV R2, UR17 ;  /* 0x0000001100027c02 */ /* 0x002fce0008000f00 */
.L_x_130:
[----:B-1----:R1:W2:Y:S02]  /*9170*/  SYNCS.PHASECHK.TRANS64.TRYWAIT P0, [R2+URZ+0x38], R4 ;  /* 0x00003804020075a7 */ /* 0x0022a400080011ff */
[----:B--2---:R-:W-:Y:S05]  /*9180*/  @!P0 NANOSLEEP.SYNCS 0x989680 ;  /* 0x009896800000895d */ /* 0x004fea0003900000 */
[----:B------:R-:W2:Y:S02]  /*9190*/  @!P0 SYNCS.PHASECHK.TRANS64 P0, [R2+URZ+0x38], R4 ;  /* 0x00003804020085a7 */ /* 0x000ea400080010ff */
[----:B--2---:R-:W-:Y:S05]  /*91a0*/  @!P0 BRA `(.L_x_130) ;  /* 0xfffffffc00f08947 */ /* 0x004fea000383ffff */
[----:B------:R-:W-:Y:S05]  /*91b0*/  BRA `(.L_x_27) ;  /* 0xffffff8800487947 */ /* 0x000fea000383ffff */
.L_x_32:
[----:B-1----:R1:W2:Y:S02]  /*91c0*/  SYNCS.PHASECHK.TRANS64.TRYWAIT P0, [R2+URZ+0xc0], R3 ;  /* 0x0000c003020075a7 */ /* 0x0022a400080011ff */
[----:B--2---:R-:W-:Y:S05]  /*91d0*/  @!P0 NANOSLEEP.SYNCS 0x989680 ;  /* 0x009896800000895d */ /* 0x004fea0003900000 */
[----:B------:R-:W2:Y:S02]  /*91e0*/  @!P0 SYNCS.PHASECHK.TRANS64 P0, [R2+URZ+0xc0], R3 ;  /* 0x0000c003020085a7 */ /* 0x000ea400080010ff */
[----:B--2---:R-:W-:Y:S05]  /*91f0*/  @!P0 BRA `(.L_x_32) ;  /* 0xfffffffc00f08947 */ /* 0x004fea000383ffff */
[----:B------:R-:W-:Y:S05]  /*9200*/  BRA `(.L_x_131) ;  /* 0xffffff8800d87947 */ /* 0x000fea000383ffff */
.L_x_36:
[----:B----4-:R-:W-:-:S07]  /*9210*/  MOV R0, UR5 ;  /* 0x0000000500007c02 */ /* 0x010fce0008000f00 */
.L_x_132:
[----:B-1----:R1:W2:Y:S02]  /*9220*/  SYNCS.PHASECHK.TRANS64.TRYWAIT P0, [R0+URZ], R2 ;  /* 0x00000002000075a7 */ /* 0x0022a400080011ff */
[----:B--2---:R-:W-:Y:S05]  /*9230*/  @!P0 NANOSLEEP.SYNCS 0x989680 ;  /* 0x009896800000895d */ /* 0x004fea0003900000 */
[----:B------:R-:W2:Y:S02]  /*9240*/  @!P0 SYNCS.PHASECHK.TRANS64 P0, [R0+URZ], R2 ;  /* 0x00000002000085a7 */ /* 0x000ea400080010ff */
[----:B--2---:R-:W-:Y:S05]  /*9250*/  @!P0 BRA `(.L_x_132) ;  /* 0xfffffffc00f08947 */ /* 0x004fea000383ffff */
[----:B------:R-:W-:Y:S05]  /*9260*/  BRA `(.L_x_133) ;  /* 0xffffff9000487947 */ /* 0x000fea000383ffff */
.L_x_37:
[----:B----4-:R-:W-:-:S07]  /*9270*/  MOV R0, UR5 ;  /* 0x0000000500007c02 */ /* 0x010fce0008000f00 */
.L_x_134:
[----:B-1----:R1:W2:Y:S02]  /*9280*/  SYNCS.PHASECHK.TRANS64.TRYWAIT P0, [R0+URZ], R3 ;  /* 0x00000003000075a7 */ /* 0x0022a400080011ff */
[----:B--2---:R-:W-:Y:S05]  /*9290*/  @!P0 NANOSLEEP.SYNCS 0x989680 ;  /* 0x009896800000895d */ /* 0x004fea0003900000 */
[----:B------:R-:W2:Y:S02]  /*92a0*/  @!P0 SYNCS.PHASECHK.TRANS64 P0, [R0+URZ], R3 ;  /* 0x00000003000085a7 */ /* 0x000ea400080010ff */
[----:B--2---:R-:W-:Y:S05]  /*92b0*/  @!P0 BRA `(.L_x_134) ;  /* 0xfffffffc00f08947 */ /* 0x004fea000383ffff */
[----:B------:R-:W-:Y:S05]  /*92c0*/  BRA `(.L_x_135) ;  /* 0xffffff9000547947 */ /* 0x000fea000383ffff */
.L_x_38:
[----:B----4-:R-:W-:-:S07]  /*92d0*/  MOV R0, UR5 ;  /* 0x0000000500007c02 */ /* 0x010fce0008000f00 */
.L_x_136:
[----:B-1----:R1:W2:Y:S02]  /*92e0*/  SYNCS.PHASECHK.TRANS64.TRYWAIT P0, [R0+URZ], R3 ;  /* 0x00000003000075a7 */ /* 0x0022a400080011ff */
[----:B--2---:R-:W-:Y:S05]  /*92f0*/  @!P0 NANOSLEEP.SYNCS 0x989680 ;  /* 0x009896800000895d */ /* 0x004fea0003900000 */
[----:B------:R-:W2:Y:S02]  /*9300*/  @!P0 SYNCS.PHASECHK.TRANS64 P0, [R0+URZ], R3 ;  /* 0x00000003000085a7 */ /* 0x000ea400080010ff */
[----:B--2---:R-:W-:Y:S05]  /*9310*/  @!P0 BRA `(.L_x_136) ;  /* 0xfffffffc00f08947 */ /* 0x004fea000383ffff */
[----:B------:R-:W-:Y:S05]  /*9320*/  BRA `(.L_x_137) ;  /* 0xffffff9000607947 */ /* 0x000fea000383ffff */
.L_x_39:
[----:B----4-:R-:W-:-:S07]  /*9330*/  MOV R0, UR5 ;  /* 0x0000000500007c02 */ /* 0x010fce0008000f00 */
.L_x_138:
[----:B-1----:R1:W2:Y:S02]  /*9340*/  SYNCS.PHASECHK.TRANS64.TRYWAIT P0, [R0+URZ], R3 ;  /* 0x00000003000075a7 */ /* 0x0022a400080011ff */
[----:B--2---:R-:W-:Y:S05]  /*9350*/  @!P0 NANOSLEEP.SYNCS 0x989680 ;  /* 0x009896800000895d */ /* 0x004fea0003900000 */
[----:B------:R-:W2:Y:S02]  /*9360*/  @!P0 SYNCS.PHASECHK.TRANS64 P0, [R0+URZ], R3 ;  /* 0x00000003000085a7 */ /* 0x000ea400080010ff */
[----:B--2---:R-:W-:Y:S05]  /*9370*/  @!P0 BRA `(.L_x_138) ;  /* 0xfffffffc00f08947 */ /* 0x004fea000383ffff */
[----:B------:R-:W-:Y:S05]  /*9380*/  BRA `(.L_x_139) ;  /* 0xffffff90006c7947 */ /* 0x000fea000383ffff */
.L_x_40:
[----:B----4-:R-:W-:-:S07]  /*9390*/  MOV R0, UR5 ;  /* 0x0000000500007c02 */ /* 0x010fce0008000f00 */
.L_x_140:
[----:B-1----:R1:W2:Y:S02]  /*93a0*/  SYNCS.PHASECHK.TRANS64.TRYWAIT P0, [R0+URZ], R3 ;  /* 0x00000003000075a7 */ /* 0x0022a400080011ff */
[----:B--2---:R-:W-:Y:S05]  /*93b0*/  @!P0 NANOSLEEP.SYNCS 0x989680 ;  /* 0x009896800000895d */ /* 0x004fea0003900000 */
[----:B------:R-:W2:Y:S02]  /*93c0*/  @!P0 SYNCS.PHASECHK.TRANS64 P0, [R0+URZ], R3 ;  /* 0x00000003000085a7 */ /* 0x000ea400080010ff */
[----:B--2---:R-:W-:Y:S05]  /*93d0*/  @!P0 BRA `(.L_x_140) ;  /* 0xfffffffc00f08947 */ /* 0x004fea000383ffff */
[----:B------:R-:W-:Y:S05]  /*93e0*/  BRA `(.L_x_141) ;  /* 0xffffff9000787947 */ /* 0x000fea000383ffff */
.L_x_41:
[----:B----4-:R-:W-:-:S07]  /*93f0*/  MOV R0, UR5 ;  /* 0x0000000500007c02 */ /* 0x010fce0008000f00 */
.L_x_142:
[----:B-1----:R1:W2:Y:S02]  /*9400*/  SYNCS.PHASECHK.TRANS64.TRYWAIT P0, [R0+URZ], R3 ;  /* 0x00000003000075a7 */ /* 0x0022a400080011ff */
[----:B--2---:R-:W-:Y:S05]  /*9410*/  @!P0 NANOSLEEP.SYNCS 0x989680 ;  /* 0x009896800000895d */ /* 0x004fea0003900000 */
[----:B------:R-:W2:Y:S02]  /*9420*/  @!P0 SYNCS.PHASECHK.TRANS64 P0, [R0+URZ], R3 ;  /* 0x00000003000085a7 */ /* 0x000ea400080010ff */
[----:B--2---:R-:W-:Y:S05]  /*9430*/  @!P0 BRA `(.L_x_142) ;  /* 0xfffffffc00f08947 */ /* 0x004fea000383ffff */
[----:B------:R-:W-:Y:S05]  /*9440*/  BRA `(.L_x_143) ;  /* 0xffffff9000847947 */ /* 0x000fea000383ffff */
.L_x_44:
[----:B-1----:R1:W2:Y:S02]  /*9450*/  SYNCS.PHASECHK.TRANS64.TRYWAIT P0, [R0+URZ+0x120], R4 ;  /* 0x00012004000075a7 */ /* 0x0022a400080011ff */
[----:B--2---:R-:W-:Y:S05]  /*9460*/  @!P0 NANOSLEEP.SYNCS 0x989680 ;  /* 0x009896800000895d */ /* 0x004fea0003900000 */
[----:B------:R-:W2:Y:S02]  /*9470*/  @!P0 SYNCS.PHASECHK.TRANS64 P0, [R0+URZ+0x120], R4 ;  /* 0x00012004000085a7 */ /* 0x000ea400080010ff */
[----:B--2---:R-:W-:Y:S05]  /*9480*/  @!P0 BRA `(.L_x_44) ;  /* 0xfffffffc00f08947 */ /* 0x004fea000383ffff */
[----:B------:R-:W-:Y:S05]  /*9490*/  BRA `(.L_x_144) ;  /* 0xffffff9000e07947 */ /* 0x000fea000383ffff */
.L_x_45:
[----:B------:R-:W-:-:S07]  /*94a0*/  MOV R0, UR5 ;  /* 0x0000000500007c02 */ /* 0x000fce0008000f00 */
.L_x_145:
[----:B-1----:R1:W2:Y:S02]  /*94b0*/  SYNCS.PHASECHK.TRANS64.TRYWAIT P0, [R0+URZ+0xd0], R5 ;  /* 0x0000d005000075a7 */ /* 0x0022a400080011ff */
[----:B--2---:R-:W-:Y:S05]  /*94c0*/  @!P0 NANOSLEEP.SYNCS 0x989680 ;  /* 0x009896800000895d */ /* 0x004fea0003900000 */
[----:B------:R-:W2:Y:S02]  /*94d0*/  @!P0 SYNCS.PHASECHK.TRANS64 P0, [R0+URZ+0xd0], R5 ;  /* 0x0000d005000085a7 */ /* 0x000ea400080010ff */
[----:B--2---:R-:W-:Y:S05]  /*94e0*/  @!P0 BRA `(.L_x_145) ;  /* 0xfffffffc00f08947 */ /* 0x004fea000383ffff */
[----:B------:R-:W-:Y:S05]  /*94f0*/  BRA `(.L_x_146) ;  /* 0xffffff9000f07947 */ /* 0x000fea000383ffff */
.L_x_46:
[----:B-1----:R1:W2:Y:S02]  /*9500*/  SYNCS.PHASECHK.TRANS64.TRYWAIT P1, [R0+URZ+0xc0], R4 ;  /* 0x0000c004000075a7 */ /* 0x0022a400080211ff */
[----:B--2---:R-:W-:Y:S05]  /*9510*/  @!P1 NANOSLEEP.SYNCS 0x989680 ;  /* 0x009896800000995d */ /* 0x004fea0003900000 */
[----:B------:R-:W2:Y:S02]  /*9520*/  @!P1 SYNCS.PHASECHK.TRANS64 P1, [R0+URZ+0xc0], R4 ;  /* 0x0000c004000095a7 */ /* 0x000ea400080210ff */
[----:B--2---:R-:W-:Y:S05]  /*9530*/  @!P1 BRA `(.L_x_46) ;  /* 0xfffffffc00f09947 */ /* 0x004fea000383ffff */
[----:B------:R-:W-:Y:S05]  /*9540*/  BRA `(.L_x_147) ;  /* 0xffffff9400207947 */ /* 0x000fea000383ffff */
.L_x_49:
[----:B------:R-:W-:-:S07]  /*9550*/  MOV R0, UR5 ;  /* 0x0000000500007c02 */ /* 0x000fce0008000f00 */
.L_x_148:
[----:B-1----:R1:W2:Y:S02]  /*9560*/  SYNCS.PHASECHK.TRANS64.TRYWAIT P0, [R0+URZ+0xd0], R2 ;  /* 0x0000d002000075a7 */ /* 0x0022a400080011ff */
[----:B--2---:R-:W-:Y:S05]  /*9570*/  @!P0 NANOSLEEP.SYNCS 0x989680 ;  /* 0x009896800000895d */ /* 0x004fea0003900000 */
[----:B------:R-:W2:Y:S02]  /*9580*/  @!P0 SYNCS.PHASECHK.TRANS64 P0, [R0+URZ+0xd0], R2 ;  /* 0x0000d002000085a7 */ /* 0x000ea400080010ff */
[----:B--2---:R-:W-:Y:S05]  /*9590*/  @!P0 BRA `(.L_x_148) ;  /* 0xfffffffc00f08947 */ /* 0x004fea000383ffff */
[----:B------:R-:W-:Y:S05]  /*95a0*/  BRA `(.L_x_48) ;  /* 0xffffff9400747947 */ /* 0x000fea000383ffff */
.L_x_56:
[----:B-1----:R1:W2:Y:S02]  /*95b0*/  SYNCS.PHASECHK.TRANS64.TRYWAIT P1, [R0+URZ+0xc0], R2 ;  /* 0x0000c002000075a7 */ /* 0x0022a400080211ff */
[----:B--2---:R-:W-:Y:S05]  /*95c0*/  @!P1 NANOSLEEP.SYNCS 0x989680 ;  /* 0x009896800000995d */ /* 0x004fea0003900000 */
[----:B------:R-:W2:Y:S02]  /*95d0*/  @!P1 SYNCS.PHASECHK.TRANS64 P1, [R0+URZ+0xc0], R2 ;  /* 0x0000c002000095a7 */ /* 0x000ea400080210ff */
[----:B--2---:R-:W-:Y:S05]  /*95e0*/  @!P1 BRA `(.L_x_56) ;  /* 0xfffffffc00f09947 */ /* 0x004fea000383ffff */
[----:B------:R-:W-:Y:S05]  /*95f0*/  BRA `(.L_x_149) ;  /* 0xffffff9800cc7947 */ /* 0x000fea000383ffff */
.L_x_57:
[----:B------:R-:W-:-:S07]  /*9600*/  MOV R2, UR9 ;  /* 0x0000000900027c02 */ /* 0x000fce0008000f00 */
.L_x_150:
[----:B-1----:R1:W2:Y:S02]  /*9610*/  SYNCS.PHASECHK.TRANS64.TRYWAIT P0, [R2+URZ+0x100], R0 ;  /* 0x00010000020075a7 */ /* 0x0022a400080011ff */
[----:B--2---:R-:W-:Y:S05]  /*9620*/  @!P0 NANOSLEEP.SYNCS 0x989680 ;  /* 0x009896800000895d */ /* 0x004fea0003900000 */
[----:B------:R-:W2:Y:S02]  /*9630*/  @!P0 SYNCS.PHASECHK.TRANS64 P0, [R2+URZ+0x100], R0 ;  /* 0x00010000020085a7 */ /* 0x000ea400080010ff */
[----:B--2---:R-:W-:Y:S05]  /*9640*/  @!P0 BRA `(.L_x_150) ;  /* 0xfffffffc00f08947 */ /* 0x004fea000383ffff */
[----:B------:R-:W-:Y:S05]  /*9650*/  BRA `(.L_x_151) ;  /* 0xffffff9c00007947 */ /* 0x000fea000383ffff */
.L_x_60:
[----:B------:R-:W-:Y:S07]  /*9660*/  MOV R0, UR7 ;  /* 0x0000000700007c02 */ /* 0x000fee0008000f00 */
.L_x_152:
[----:B-1----:R1:W2:Y:S02]  /*9670*/  SYNCS.PHASECHK.TRANS64.TRYWAIT P0, [R0+URZ], R2 ;  /* 0x00000002000075a7 */ /* 0x0022a400080011ff */
[----:B--2---:R-:W-:Y:S05]  /*9680*/  @!P0 NANOSLEEP.SYNCS 0x989680 ;  /* 0x009896800000895d */ /* 0x004fea0003900000 */
[----:B------:R-:W2:Y:S02]  /*9690*/  @!P0 SYNCS.PHASECHK.TRANS64 P0, [R0+URZ], R2 ;  /* 0x00000002000085a7 */ /* 0x000ea400080010ff */
[----:B--2---:R-:W-:Y:S05]  /*96a0*/  @!P0 BRA `(.L_x_152) ;  /* 0xfffffffc00f08947 */ /* 0x004fea000383ffff */
[----:B------:R-:W-:Y:S05]  /*96b0*/  BRA `(.L_x_59) ;  /* 0xffffff9c00387947 */ /* 0x000fea000383ffff */
.L_x_63:
[----:B------:R-:W-:-:S07]  /*96c0*/  MOV R0, UR5 ;  /* 0x0000000500007c02 */ /* 0x000fce0008000f00 */
.L_x_153:
[----:B--2---:R2:W3:Y:S02]  /*96d0*/  SYNCS.PHASECHK.TRANS64.TRYWAIT P0, [R0+URZ], R2 ;  /* 0x00000002000075a7 */ /* 0x0044e400080011ff */
[----:B---3--:R-:W-:Y:S05]  /*96e0*/  @!P0 NANOSLEEP.SYNCS 0x989680 ;  /* 0x009896800000895d */ /* 0x008fea0003900000 */
[----:B------:R-:W3:Y:S02]  /*96f0*/  @!P0 SYNCS.PHASECHK.TRANS64 P0, [R0+URZ], R2 ;  /* 0x00000002000085a7 */ /* 0x000ee400080010ff */
[----:B---3--:R-:W-:Y:S05]  /*9700*/  @!P0 BRA `(.L_x_153) ;  /* 0xfffffffc00f08947 */ /* 0x008fea000383ffff */
[----:B------:R-:W-:Y:S05]  /*9710*/  BRA `(.L_x_154) ;  /* 0xffffff9c00d87947 */ /* 0x000fea000383ffff */
.L_x_64:
[----:B------:R-:W-:-:S07]  /*9720*/  MOV R0, UR5 ;  /* 0x0000000500007c02 */ /* 0x000fce0008000f00 */
.L_x_155:
[----:B--2---:R2:W3:Y:S02]  /*9730*/  SYNCS.PHASECHK.TRANS64.TRYWAIT P0, [R0+URZ], R3 ;  /* 0x00000003000075a7 */ /* 0x0044e400080011ff */
[----:B---3--:R-:W-:Y:S05]  /*9740*/  @!P0 NANOSLEEP.SYNCS 0x989680 ;  /* 0x009896800000895d */ /* 0x008fea0003900000 */
[----:B------:R-:W3:Y:S02]  /*9750*/  @!P0 SYNCS.PHASECHK.TRANS64 P0, [R0+URZ], R3 ;  /* 0x00000003000085a7 */ /* 0x000ee400080010ff */
[----:B---3--:R-:W-:Y:S05]  /*9760*/  @!P0 BRA `(.L_x_155) ;  /* 0xfffffffc00f08947 */ /* 0x008fea000383ffff */
[----:B------:R-:W-:Y:S05]  /*9770*/  BRA `(.L_x_156) ;  /* 0xffffff9c00e47947 */ /* 0x000fea000383ffff */
.L_x_65:
[----:B------:R-:W-:-:S07]  /*9780*/  MOV R0, UR5 ;  /* 0x0000000500007c02 */ /* 0x000fce0008000f00 */
.L_x_157:
[----:B--2---:R2:W3:Y:S02]  /*9790*/  SYNCS.PHASECHK.TRANS64.TRYWAIT P0, [R0+URZ], R3 ;  /* 0x00000003000075a7 */ /* 0x0044e400080011ff */
[----:B---3--:R-:W-:Y:S05]  /*97a0*/  @!P0 NANOSLEEP.SYNCS 0x989680 ;  /* 0x009896800000895d */ /* 0x008fea0003900000 */
[----:B------:R-:W3:Y:S02]  /*97b0*/  @!P0 SYNCS.PHASECHK.TRANS64 P0, [R0+URZ], R3 ;  /* 0x00000003000085a7 */ /* 0x000ee400080010ff */
[----:B---3--:R-:W-:Y:S05]  /*97c0*/  @!P0 BRA `(.L_x_157) ;  /* 0xfffffffc00f08947 */ /* 0x008fea000383ffff */
[----:B------:R-:W-:Y:S05]  /*97d0*/  BRA `(.L_x_158) ;  /* 0xffffff9c00f07947 */ /* 0x000fea000383ffff */
.L_x_66:
[----:B--2---:R-:W-:-:S07]  /*97e0*/  MOV R0, UR7 ;  /* 0x0000000700007c02 */ /* 0x004fce0008000f00 */
.L_x_159:
[----:B--2---:R2:W3:Y:S02]  /*97f0*/  SYNCS.PHASECHK.TRANS64.TRYWAIT P0, [R0+URZ], R2 ;  /* 0x00000002000075a7 */ /* 0x0044e400080011ff */
[----:B---3--:R-:W-:Y:S05]  /*9800*/  @!P0 NANOSLEEP.SYNCS 0x989680 ;  /* 0x009896800000895d */ /* 0x008fea0003900000 */
[----:B------:R-:W3:Y:S02]  /*9810*/  @!P0 SYNCS.PHASECHK.TRANS64 P0, [R0+URZ], R2 ;  /* 0x00000002000085a7 */ /* 0x000ee400080010ff */
[----:B---3--:R-:W-:Y:S05]  /*9820*/  @!P0 BRA `(.L_x_159) ;  /* 0xfffffffc00f08947 */ /* 0x008fea000383ffff */
[----:B------:R-:W-:Y:S05]  /*9830*/  BRA `(.L_x_160) ;  /* 0xffffff9c00fc7947 */ /* 0x000fea000383ffff */
.L_x_71:
[----:B--2---:R2:W3:Y:S02]  /*9840*/  SYNCS.PHASECHK.TRANS64.TRYWAIT P0, [R0+URZ+0xc0], R2 ;  /* 0x0000c002000075a7 */ /* 0x0044e400080011ff */
[----:B---3--:R-:W-:Y:S05]  /*9850*/  @!P0 NANOSLEEP.SYNCS 0x989680 ;  /* 0x009896800000895d */ /* 0x008fea0003900000 */
[----:B------:R-:W3:Y:S02]  /*9860*/  @!P0 SYNCS.PHASECHK.TRANS64 P0, [R0+URZ+0xc0], R2 ;  /* 0x0000c002000085a7 */ /* 0x000ee400080010ff */
[----:B---3--:R-:W-:Y:S05]  /*9870*/  @!P0 BRA `(.L_x_71) ;  /* 0xfffffffc00f08947 */ /* 0x008fea000383ffff */
[----:B------:R-:W-:Y:S05]  /*9880*/  BRA `(.L_x_161) ;  /* 0xffffffa400087947 */ /* 0x000fea000383ffff */
.L_x_74:
[----:B------:R-:W-:Y:S07]  /*9890*/  MOV R0, UR7 ;  /* 0x0000000700007c02 */ /* 0x000fee0008000f00 */
.L_x_162:
[----:B--2---:R2:W3:Y:S02]  /*98a0*/  SYNCS.PHASECHK.TRANS64.TRYWAIT P0, [R0+URZ+0xb8], R2 ;  /* 0x0000b802000075a7 */ /* 0x0044e400080011ff */
[----:B---3--:R-:W-:Y:S05]  /*98b0*/  @!P0 NANOSLEEP.SYNCS 0x989680 ;  /* 0x009896800000895d */ /* 0x008fea0003900000 */
[----:B------:R-:W3:Y:S02]  /*98c0*/  @!P0 SYNCS.PHASECHK.TRANS64 P0, [R0+URZ+0xb8], R2 ;  /* 0x0000b802000085a7 */ /* 0x000ee400080010ff */
[----:B---3--:R-:W-:Y:S05]  /*98d0*/  @!P0 BRA `(.L_x_162) ;  /* 0xfffffffc00f08947 */ /* 0x008fea000383ffff */
[----:B------:R-:W-:Y:S05]  /*98e0*/  BRA `(.L_x_73) ;  /* 0xffffffa400e87947 */ /* 0x000fea000383ffff */
.L_x_77:
[----:B------:R-:W-:Y:S07]  /*98f0*/  MOV R0, UR7 ;  /* 0x0000000700007c02 */ /* 0x000fee0008000f00 */
.L_x_163:
[----:B-1----:R1:W2:Y:S02]  /*9900*/  SYNCS.PHASECHK.TRANS64.TRYWAIT P0, [R0+URZ+0x90], R14 ;  /* 0x0000900e000075a7 */ /* 0x0022a400080011ff */
[----:B--2---:R-:W-:Y:S05]  /*9910*/  @!P0 NANOSLEEP.SYNCS 0x989680 ;  /* 0x009896800000895d */ /* 0x004fea0003900000 */
[----:B------:R-:W2:Y:S02]  /*9920*/  @!P0 SYNCS.PHASECHK.TRANS64 P0, [R0+URZ+0x90], R14 ;  /* 0x0000900e000085a7 */ /* 0x000ea400080010ff */
[----:B--2---:R-:W-:Y:S05]  /*9930*/  @!P0 BRA `(.L_x_163) ;  /* 0xfffffffc00f08947 */ /* 0x004fea000383ffff */
[----:B------:R-:W-:Y:S05]  /*9940*/  BRA `(.L_x_164) ;  /* 0xffffffa800607947 */ /* 0x000fea000383ffff */
.L_x_78:
[----:B------:R-:W-:Y:S07]  /*9950*/  MOV R0, UR7 ;  /* 0x0000000700007c02 */ /* 0x000fee0008000f00 */
.L_x_165:
[----:B-1----:R1:W2:Y:S02]  /*9960*/  SYNCS.PHASECHK.TRANS64.TRYWAIT P0, [R0+URZ+0x98], R14 ;  /* 0x0000980e000075a7 */ /* 0x0022a400080011ff */
[----:B--2---:R-:W-:Y:S05]  /*9970*/  @!P0 NANOSLEEP.SYNCS 0x989680 ;  /* 0x009896800000895d */ /* 0x004fea0003900000 */
[----:B------:R-:W2:Y:S02]  /*9980*/  @!P0 SYNCS.PHASECHK.TRANS64 P0, [R0+URZ+0x98], R14 ;  /* 0x0000980e000085a7 */ /* 0x000ea400080010ff */
[----:B--2---:R-:W-:Y:S05]  /*9990*/  @!P0 BRA `(.L_x_165) ;  /* 0xfffffffc00f08947 */ /* 0x004fea000383ffff */
[----:B------:R-:W-:Y:S05]  /*99a0*/  BRA `(.L_x_166) ;  /* 0xffffffa800987947 */ /* 0x000fea000383ffff */
.L_x_79:
[----:B------:R-:W-:Y:S07]  /*99b0*/  MOV R0, UR7 ;  /* 0x0000000700007c02 */ /* 0x000fee0008000f00 */
.L_x_167:
[----:B-1----:R1:W2:Y:S02]  /*99c0*/  SYNCS.PHASECHK.TRANS64.TRYWAIT P0, [R0+URZ+0xa0], R14 ;  /* 0x0000a00e000075a7 */ /* 0x0022a400080011ff */
[----:B--2---:R-:W-:Y:S05]  /*99d0*/  @!P0 NANOSLEEP.SYNCS 0x989680 ;  /* 0x009896800000895d */ /* 0x004fea0003900000 */
[----:B------:R-:W2:Y:S02]  /*99e0*/  @!P0 SYNCS.PHASECHK.TRANS64 P0, [R0+URZ+0xa0], R14 ;  /* 0x0000a00e000085a7 */ /* 0x000ea400080010ff */
[----:B--2---:R-:W-:Y:S05]  /*99f0*/  @!P0 BRA `(.L_x_167) ;  /* 0xfffffffc00f08947 */ /* 0x004fea000383ffff */
[----:B------:R-:W-:Y:S05]  /*9a00*/  BRA `(.L_x_168) ;  /* 0xffffffa800dc7947 */ /* 0x000fea000383ffff */
.L_x_80:
[----:B------:R-:W-:Y:S07]  /*9a10*/  MOV R0, UR7 ;  /* 0x0000000700007c02 */ /* 0x000fee0008000f00 */
.L_x_169:
[----:B-1----:R1:W2:Y:S02]  /*9a20*/  SYNCS.PHASECHK.TRANS64.TRYWAIT P0, [R0+URZ+0xa8], R14 ;  /* 0x0000a80e000075a7 */ /* 0x0022a400080011ff */
[----:B--2---:R-:W-:Y:S05]  /*9a30*/  @!P0 NANOSLEEP.SYNCS 0x989680 ;  /* 0x009896800000895d */ /* 0x004fea0003900000 */
[----:B------:R-:W2:Y:S02]  /*9a40*/  @!P0 SYNCS.PHASECHK.TRANS64 P0, [R0+URZ+0xa8], R14 ;  /* 0x0000a80e000085a7 */ /* 0x000ea400080010ff */
[----:B--2---:R-:W-:Y:S05]  /*9a50*/  @!P0 BRA `(.L_x_169) ;  /* 0xfffffffc00f08947 */ /* 0x004fea000383ffff */
[----:B------:R-:W-:Y:S05]  /*9a60*/  BRA `(.L_x_170) ;  /* 0xffffffac00607947 */ /* 0x000fea000383ffff */
.L_x_82:
[----:B------:R-:W-:-:S07]  /*9a70*/  MOV R0, UR7 ;  /* 0x0000000700007c02 */ /* 0x000fce0008000f00 */
.L_x_171:
[----:B-1----:R1:W3:Y:S02]  /*9a80*/  SYNCS.PHASECHK.TRANS64.TRYWAIT P0, [R0+URZ+0x90], R2 ;  /* 0x00009002000075a7 */ /* 0x0022e400080011ff */
[----:B---3--:R-:W-:Y:S05]  /*9a90*/  @!P0 NANOSLEEP.SYNCS 0x989680 ;  /* 0x009896800000895d */ /* 0x008fea0003900000 */
[----:B------:R-:W3:Y:S02]  /*9aa0*/  @!P0 SYNCS.PHASECHK.TRANS64 P0, [R0+URZ+0x90], R2 ;  /* 0x00009002000085a7 */ /* 0x000ee400080010ff */
[----:B---3--:R-:W-:Y:S05]  /*9ab0*/  @!P0 BRA `(.L_x_171) ;  /* 0xfffffffc00f08947 */ /* 0x008fea000383ffff */
[----:B------:R-:W-:Y:S05]  /*9ac0*/  BRA `(.L_x_172) ;  /* 0xffffffac00d07947 */ /* 0x000fea000383ffff */
.L_x_83:
[----:B-1----:R-:W-:-:S07]  /*9ad0*/  MOV R0, UR7 ;  /* 0x0000000700007c02 */ /* 0x002fce0008000f00 */
.L_x_173:
[----:B-1----:R1:W3:Y:S02]  /*9ae0*/  SYNCS.PHASECHK.TRANS64.TRYWAIT P0, [R0+URZ+0x98], R2 ;  /* 0x00009802000075a7 */ /* 0x0022e400080011ff */
[----:B---3--:R-:W-:Y:S05]  /*9af0*/  @!P0 NANOSLEEP.SYNCS 0x989680 ;  /* 0x009896800000895d */ /* 0x008fea0003900000 */
[----:B------:R-:W3:Y:S02]  /*9b00*/  @!P0 SYNCS.PHASECHK.TRANS64 P0, [R0+URZ+0x98], R2 ;  /* 0x00009802000085a7 */ /* 0x000ee400080010ff */
[----:B---3--:R-:W-:Y:S05]  /*9b10*/  @!P0 BRA `(.L_x_173) ;  /* 0xfffffffc00f08947 */ /* 0x008fea000383ffff */
[----:B------:R-:W-:Y:S05]  /*9b20*/  BRA `(.L_x_174) ;  /* 0xffffffac00c07947 */ /* 0x000fea000383ffff */
.L_x_84:
[----:B-1----:R-:W-:-:S07]  /*9b30*/  MOV R0, UR7 ;  /* 0x0000000700007c02 */ /* 0x002fce0008000f00 */
.L_x_175:
[----:B-1----:R1:W3:Y:S02]  /*9b40*/  SYNCS.PHASECHK.TRANS64.TRYWAIT P0, [R0+URZ+0xa0], R2 ;  /* 0x0000a002000075a7 */ /* 0x0022e400080011ff */
[----:B---3--:R-:W-:Y:S05]  /*9b50*/  @!P0 NANOSLEEP.SYNCS 0x989680 ;  /* 0x009896800000895d */ /* 0x008fea0003900000 */
[----:B------:R-:W3:Y:S02]  /*9b60*/  @!P0 SYNCS.PHASECHK.TRANS64 P0, [R0+URZ+0xa0], R2 ;  /* 0x0000a002000085a7 */ /* 0x000ee400080010ff */
[----:B---3--:R-:W-:Y:S05]  /*9b70*/  @!P0 BRA `(.L_x_175) ;  /* 0xfffffffc00f08947 */ /* 0x008fea000383ffff */
[----:B------:R-:W-:Y:S05]  /*9b80*/  BRA `(.L_x_176) ;  /* 0xffffffac00b07947 */ /* 0x000fea000383ffff */
.L_x_86:
[----:B--2---:R2:W4:Y:S02]  /*9b90*/  SYNCS.PHASECHK.TRANS64.TRYWAIT P0, [R0+URZ+0xc0], R2 ;  /* 0x0000c002000075a7 */ /* 0x00452400080011ff */
[----:B----4-:R-:W-:Y:S05]  /*9ba0*/  @!P0 NANOSLEEP.SYNCS 0x989680 ;  /* 0x009896800000895d */ /* 0x010fea0003900000 */
[----:B------:R-:W4:Y:S02]  /*9bb0*/  @!P0 SYNCS.PHASECHK.TRANS64 P0, [R0+URZ+0xc0], R2 ;  /* 0x0000c002000085a7 */ /* 0x000f2400080010ff */
[----:B----4-:R-:W-:Y:S05]  /*9bc0*/  @!P0 BRA `(.L_x_86) ;  /* 0xfffffffc00f08947 */ /* 0x010fea000383ffff */
[----:B------:R-:W-:Y:S05]  /*9bd0*/  BRA `(.L_x_177) ;  /* 0xffffffb0007c7947 */ /* 0x000fea000383ffff */
.L_x_97:
[----:B-1----:R1:W3:Y:S02]  /*9be0*/  SYNCS.PHASECHK.TRANS64.TRYWAIT P1, [R2+URZ+0x70], R0 ;  /* 0x00007000020075a7 */ /* 0x0022e400080211ff */
[----:B---3--:R-:W-:Y:S05]  /*9bf0*/  @!P1 NANOSLEEP.SYNCS 0x989680 ;  /* 0x009896800000995d */ /* 0x008fea0003900000 */
[----:B------:R-:W3:Y:S02]  /*9c00*/  @!P1 SYNCS.PHASECHK.TRANS64 P1, [R2+URZ+0x70], R0 ;  /* 0x00007000020095a7 */ /* 0x000ee400080210ff */
[----:B---3--:R-:W-:Y:S05]  /*9c10*/  @!P1 BRA `(.L_x_97) ;  /* 0xfffffffc00f09947 */ /* 0x008fea000383ffff */
[----:B------:R-:W-:Y:S05]  /*9c20*/  BRA `(.L_x_96) ;  /* 0xffffffbc00947947 */ /* 0x000fea000383ffff */
.L_x_99:
[----:B-1----:R1:W2:Y:S02]  /*9c30*/  SYNCS.PHASECHK.TRANS64.TRYWAIT P0, [R113+URZ+0xe0], R3 ;  /* 0x0000e003710075a7 */ /* 0x0022a400080011ff */
[----:B--2---:R-:W-:Y:S05]  /*9c40*/  @!P0 NANOSLEEP.SYNCS 0x989680 ;  /* 0x009896800000895d */ /* 0x004fea0003900000 */
[----:B------:R-:W2:Y:S02]  /*9c50*/  @!P0 SYNCS.PHASECHK.TRANS64 P0, [R113+URZ+0xe0], R3 ;  /* 0x0000e003710085a7 */ /* 0x000ea400080010ff */
[----:B--2---:R-:W-:Y:S05]  /*9c60*/  @!P0 BRA `(.L_x_99) ;  /* 0xfffffffc00f08947 */ /* 0x004fea000383ffff */
[----:B------:R-:W-:Y:S05]  /*9c70*/  BRA `(.L_x_98) ;  /* 0xffffffbc00e87947 */ /* 0x000fea000383ffff */
.L_x_107:
[----:B--2---:R2:W3:Y:S02]  /*9c80*/  SYNCS.PHASECHK.TRANS64.TRYWAIT P0, [R0+URZ+0x70], R3 ;  /* 0x00007003000075a7 */ /* 0x0044e400080011ff */
[----:B---3--:R-:W-:Y:S05]  /*9c90*/  @!P0 NANOSLEEP.SYNCS 0x989680 ;  /* 0x009896800000895d */ /* 0x008fea0003900000 */
[----:B------:R-:W3:Y:S02]  /*9ca0*/  @!P0 SYNCS.PHASECHK.TRANS64 P0, [R0+URZ+0x70], R3 ;  /* 0x00007003000085a7 */ /* 0x000ee400080010ff */
[----:B---3--:R-:W-:Y:S05]  /*9cb0*/  @!P0 BRA `(.L_x_107) ;  /* 0xfffffffc00f08947 */ /* 0x008fea000383ffff */
[----:B------:R-:W-:Y:S05]  /*9cc0*/  BRA `(.L_x_106) ;  /* 0xffffffc800d87947 */ /* 0x000fea000383ffff */
.L_x_115:
[----:B--2---:R2:W3:Y:S02]  /*9cd0*/  SYNCS.PHASECHK.TRANS64.TRYWAIT P0, [R0+URZ+0x70], R4 ;  /* 0x00007004000075a7 */ /* 0x0044e400080011ff */
[----:B---3--:R-:W-:Y:S05]  /*9ce0*/  @!P0 NANOSLEEP.SYNCS 0x989680 ;  /* 0x009896800000895d */ /* 0x008fea0003900000 */
[----:B------:R-:W3:Y:S02]  /*9cf0*/  @!P0 SYNCS.PHASECHK.TRANS64 P0, [R0+URZ+0x70], R4 ;  /* 0x00007004000085a7 */ /* 0x000ee400080010ff */
[----:B---3--:R-:W-:Y:S05]  /*9d00*/  @!P0 BRA `(.L_x_115) ;  /* 0xfffffffc00f08947 */ /* 0x008fea000383ffff */
[----:B------:R-:W-:Y:S05]  /*9d10*/  BRA `(.L_x_114) ;  /* 0xffffffd8001c7947 */ /* 0x000fea000383ffff */
.L_x_123:
[----:B--2---:R2:W3:Y:S02]  /*9d20*/  SYNCS.PHASECHK.TRANS64.TRYWAIT P0, [R0+URZ+0x70], R4 ;  /* 0x00007004000075a7 */ /* 0x0044e400080011ff */
[----:B---3--:R-:W-:Y:S05]  /*9d30*/  @!P0 NANOSLEEP.SYNCS 0x989680 ;  /* 0x009896800000895d */ /* 0x008fea0003900000 */
[----:B------:R-:W3:Y:S02]  /*9d40*/  @!P0 SYNCS.PHASECHK.TRANS64 P0, [R0+URZ+0x70], R4 ;  /* 0x00007004000085a7 */ /* 0x000ee400080010ff */
[----:B---3--:R-:W-:Y:S05]  /*9d50*/  @!P0 BRA `(.L_x_123) ;  /* 0xfffffffc00f08947 */ /* 0x008fea000383ffff */
[----:B------:R-:W-:Y:S05]  /*9d60*/  BRA `(.L_x_122) ;  /* 0xffffffe4006c7947 */ /* 0x000fea000383ffff */
        .weak           $__internal_0_$__cuda_sm10x_tcgen05_guardrail_trap_col_being_dealloced_not_returned_by_alloc
        .type           $__internal_0_$__cuda_sm10x_tcgen05_guardrail_trap_col_being_dealloced_not_returned_by_alloc,@function
        .size           $__internal_0_$__cuda_sm10x_tcgen05_guardrail_trap_col_being_dealloced_not_returned_by_alloc,($__internal_1_$__cuda_sm10x_tcgen05_guardrail_trap_phase_invalid_during_alloc - $__internal_0_$__cuda_sm10x_tcgen05_guardrail_trap_col_being_dealloced_not_returned_by_alloc)
$__internal_0_$__cuda_sm10x_tcgen05_guardrail_trap_col_being_dealloced_not_returned_by_alloc:
[----:B------:R-:W-:Y:S05]  /*9d70*/  BPT.TRAP 0x1 ;  /* 0x000000040000795c */ /* 0x000fea0000300000 */
[----:B------:R-:W-:-:S04]  /*9d80*/  HFMA2 R3, -RZ, RZ, 0, 0 ;  /* 0x00000000ff037431 */ /* 0x000fc800000001ff */
[----:B------:R-:W-:Y:S05]  /*9d90*/  RET.REL.NODEC R2 `(_ZN7cutlass13device_kernelINS_4gemm6kernel13GemmUniversalIN4cute5tupleIJiiiiEEENS1_10collective13CollectiveMmaINS1_35MainloopSm100TmaUmmaWarpSpecializedILi7ELi2ELi4ENS5_IJNS4_1CILi1EEESB_SB_EEEEENS5_IJNSA_ILi64EEENSA_ILi256EEENSA_ILi32EEEEEENS_12float_e5m2_tENS5_IJlSB_lEEESI_SJ_NS4_8TiledMMAINS4_8MMA_AtomIJNS4_10MMA_TraitsINS4_19SM100_MMA_F8F6F4_SSEJSI_SI_fSE_SF_NS4_17integral_constantINS4_4UMMA5MajorELSQ_0EEESR_NSO_INSP_7ScaleInELSS_0EEEST_EEEEEENS4_6LayoutISC_NS5_IJNSA_ILi0EEESX_SX_EEEEENS5_IJNS4_10UnderscoreES10_S10_EEEEENS4_13SM90_TMA_LOADENS4_14ComposedLayoutINS4_7SwizzleILi1ELi4ELi3EEENS4_18smem_ptr_flag_bitsILi8EEENSW_INS5_IJNSA_ILi8EEESG_EEENS5_IJSG_SB_EEEEEEEvNS4_8identityES13_S1D_vS1E_EENS_8epilogue10collective18CollectiveEpilogueINS1G_23Sm100TmaWarpSpecializedILi4ELi2ELi32ELb0ELb0EEEJSH_NS5_IJNSW_ISE_SB_EES1L_EEESI_SJ_SI_SJ_NS1G_6fusion15FusionCallbacksIS1K_NS1N_17LinearCombinationISI_fSI_fLNS_15FloatRoundStyleE2EEESH_S1M_JEEENS4_5SM1004TMEM4LOAD26SM100_TMEM_LOAD_16dp32b32xES13_NS14_INS15_ILi2ELi4ELi3EEES18_NSW_INS5_IJS19_SE_EEENS5_IJSE_SB_EEEEEEENS4_39AutoVectorizingCopyWithAssumedAlignmentILi128EEENS4_14SM90_TMA_STOREES21_S23_S23_EEEvvEEEEvNT_6ParamsE) ;  /* 0xffffff6002987950 */ /* 0x000fea0003c3ffff */
        .weak           $__internal_1_$__cuda_sm10x_tcgen05_guardrail_trap_phase_invalid_during_alloc
        .type           $__internal_1_$__cuda_sm10x_tcgen05_guardrail_trap_phase_invalid_during_alloc,@function
        .size           $__internal_1_$__cuda_sm10x_tcgen05_guardrail_trap_phase_invalid_during_alloc,($__internal_2_$__cuda_sm10x_tcgen05_guardrail_trap_unallocated_columns_being_dealloced - $__internal_1_$__cuda_sm10x_tcgen05_guardrail_trap_phase_invalid_during_alloc)
$__internal_1_$__cuda_sm10x_tcgen05_guardrail_trap_phase_invalid_during_alloc:
[----:B------:R-:W-:Y:S05]  /*9da0*/  BPT.TRAP 0x1 ;  /* 0x000000040000795c */ /* 0x000fea0000300000 */
[----:B------:R-:W-:-:S04]  /*9db0*/  MOV R3, 0x0 ;  /* 0x0000000000037802 */ /* 0x000fc80000000f00 */
[----:B------:R-:W-:Y:S05]  /*9dc0*/  RET.REL.NODEC R2 `(_ZN7cutlass13device_kernelINS_4gemm6kernel13GemmUniversalIN4cute5tupleIJiiiiEEENS1_10collective13CollectiveMmaINS1_35MainloopSm100TmaUmmaWarpSpecializedILi7ELi2ELi4ENS5_IJNS4_1CILi1EEESB_SB_EEEEENS5_IJNSA_ILi64EEENSA_ILi256EEENSA_ILi32EEEEEENS_12float_e5m2_tENS5_IJlSB_lEEESI_SJ_NS4_8TiledMMAINS4_8MMA_AtomIJNS4_10MMA_TraitsINS4_19SM100_MMA_F8F6F4_SSEJSI_SI_fSE_SF_NS4_17integral_constantINS4_4UMMA5MajorELSQ_0EEESR_NSO_INSP_7ScaleInELSS_0EEEST_EEEEEENS4_6LayoutISC_NS5_IJNSA_ILi0EEESX_SX_EEEEENS5_IJNS4_10UnderscoreES10_S10_EEEEENS4_13SM90_TMA_LOADENS4_14ComposedLayoutINS4_7SwizzleILi1ELi4ELi3EEENS4_18smem_ptr_flag_bitsILi8EEENSW_INS5_IJNSA_ILi8EEESG_EEENS5_IJSG_SB_EEEEEEEvNS4_8identityES13_S1D_vS1E_EENS_8epilogue10collective18CollectiveEpilogueINS1G_23Sm100TmaWarpSpecializedILi4ELi2ELi32ELb0ELb0EEEJSH_NS5_IJNSW_ISE_SB_EES1L_EEESI_SJ_SI_SJ_NS1G_6fusion15FusionCallbacksIS1K_NS1N_17LinearCombinationISI_fSI_fLNS_15FloatRoundStyleE2EEESH_S1M_JEEENS4_5SM1004TMEM4LOAD26SM100_TMEM_LOAD_16dp32b32xES13_NS14_INS15_ILi2ELi4ELi3EEES18_NSW_INS5_IJS19_SE_EEENS5_IJSE_SB_EEEEEEENS4_39AutoVectorizingCopyWithAssumedAlignmentILi128EEENS4_14SM90_TMA_STOREES21_S23_S23_EEEvvEEEEvNT_6ParamsE) ;  /* 0xffffff60028c7950 */ /* 0x000fea0003c3ffff */
        .weak           $__internal_2_$__cuda_sm10x_tcgen05_guardrail_trap_unallocated_columns_being_dealloced
        .type           $__internal_2_$__cuda_sm10x_tcgen05_guardrail_trap_unallocated_columns_being_dealloced,@function
        .size           $__internal_2_$__cuda_sm10x_tcgen05_guardrail_trap_unallocated_columns_being_dealloced,(.L_x_179 - $__internal_2_$__cuda_sm10x_tcgen05_guardrail_trap_unallocated_columns_being_dealloced)
$__internal_2_$__cuda_sm10x_tcgen05_guardrail_trap_unallocated_columns_being_dealloced:
[----:B------:R-:W-:Y:S05]  /*9dd0*/  BPT.TRAP 0x1 ;  /* 0x000000040000795c */ /* 0x000fea0000300000 */
[----:B------:R-:W-:-:S04]  /*9de0*/  HFMA2 R3, -RZ, RZ, 0, 0 ;  /* 0x00000000ff037431 */ /* 0x000fc800000001ff */
[----:B------:R-:W-:Y:S05]  /*9df0*/  RET.REL.NODEC R2 `(_ZN7cutlass13device_kernelINS_4gemm6kernel13GemmUniversalIN4cute5tupleIJiiiiEEENS1_10collective13CollectiveMmaINS1_35MainloopSm100TmaUmmaWarpSpecializedILi7ELi2ELi4ENS5_IJNS4_1CILi1EEESB_SB_EEEEENS5_IJNSA_ILi64EEENSA_ILi256EEENSA_ILi32EEEEEENS_12float_e5m2_tENS5_IJlSB_lEEESI_SJ_NS4_8TiledMMAINS4_8MMA_AtomIJNS4_10MMA_TraitsINS4_19SM100_MMA_F8F6F4_SSEJSI_SI_fSE_SF_NS4_17integral_constantINS4_4UMMA5MajorELSQ_0EEESR_NSO_INSP_7ScaleInELSS_0EEEST_EEEEEENS4_6LayoutISC_NS5_IJNSA_ILi0EEESX_SX_EEEEENS5_IJNS4_10UnderscoreES10_S10_EEEEENS4_13SM90_TMA_LOADENS4_14ComposedLayoutINS4_7SwizzleILi1ELi4ELi3EEENS4_18smem_ptr_flag_bitsILi8EEENSW_INS5_IJNSA_ILi8EEESG_EEENS5_IJSG_SB_EEEEEEEvNS4_8identityES13_S1D_vS1E_EENS_8epilogue10collective18CollectiveEpilogueINS1G_23Sm100TmaWarpSpecializedILi4ELi2ELi32ELb0ELb0EEEJSH_NS5_IJNSW_ISE_SB_EES1L_EEESI_SJ_SI_SJ_NS1G_6fusion15FusionCallbacksIS1K_NS1N_17LinearCombinationISI_fSI_fLNS_15FloatRoundStyleE2EEESH_S1M_JEEENS4_5SM1004TMEM4LOAD26SM100_TMEM_LOAD_16dp32b32xES13_NS14_INS15_ILi2ELi4ELi3EEES18_NSW_INS5_IJS19_SE_EEENS5_IJSE_SB_EEEEEEENS4_39AutoVectorizingCopyWithAssumedAlignmentILi128EEENS4_14SM90_TMA_STOREES21_S23_S23_EEEvvEEEEvNT_6ParamsE) ;  /* 0xffffff6002807950 */ /* 0x000fea0003c3ffff */
.L_x_178:
[----:B------:R-:W-:-:S00]  /*9e00*/  BRA `(.L_x_178) ;  /* 0xfffffffc00fc7947 */ /* 0x000fc0000383ffff */
[----:B------:R-:W-:-:S00]  /*9e10*/  NOP ;  /* 0x0000000000007918 */ /* 0x000fc00000000000 */
        /* <DEDUP_REMOVED lines=14> */
.L_x_179:


//--------------------- .nv.global.init           --------------------------
	.section	.nv.global.init,"aw",@progbits
.nv.global.init:
	.type		$str$27,@object
	.size		$str$27,($str$28 - $str$27)
$str$27:
        /*0000*/ 	.byte	0x28, 0x61, 0x64, 0x64, 0x72, 0x65, 0x73, 0x73, 0x20, 0x26, 0x20, 0x6d, 0x61, 0x73, 0x6b, 0x29
        /*0010*/ 	.byte	0x20, 0x3d, 0x3d, 0x20, 0x30, 0x00
	.type		$str$28,@object
	.size		$str$28,($str$26 - $str$28)
$str$28:
        /*0016*/ 	.byte	0x2f, 0x74, 0x6d, 0x70, 0x2f, 0x63, 0x75, 0x74, 0x6c, 0x61, 0x73, 0x73, 0x5f, 0x73, 0x77, 0x65
        /*0026*/ 	.byte	0x65, 0x70, 0x5f, 0x73, 0x72, 0x63, 0x2f, 0x69, 0x6e, 0x63, 0x6c, 0x75, 0x64, 0x65, 0x2f, 0x63
        /*0036*/ 	.byte	0x75, 0x74, 0x65, 0x2f, 0x70, 0x6f, 0x69, 0x6e, 0x74, 0x65, 0x72, 0x5f, 0x66, 0x6c, 0x61, 0x67
        /*0046*/ 	.byte	0x67, 0x65, 0x64, 0x2e, 0x68, 0x70, 0x70, 0x00
	.type		$str$26,@object
	.size		$str$26,($str$25 - $str$26)
$str$26:
        /*004e*/ 	.byte	0x2f, 0x74, 0x6d, 0x70, 0x2f, 0x63, 0x75, 0x74, 0x6c, 0x61, 0x73, 0x73, 0x5f, 0x73, 0x77, 0x65
        /*005e*/ 	.byte	0x65, 0x70, 0x5f, 0x73, 0x72, 0x63, 0x2f, 0x69, 0x6e, 0x63, 0x6c, 0x75, 0x64, 0x65, 0x2f, 0x63
        /*006e*/ 	.byte	0x75, 0x74, 0x65, 0x2f, 0x61, 0x74, 0x6f, 0x6d, 0x2f, 0x63, 0x6f, 0x70, 0x79, 0x5f, 0x74, 0x72
        /*007e*/ 	.byte	0x61, 0x69, 0x74, 0x73, 0x5f, 0x73, 0x6d, 0x31, 0x30, 0x30, 0x2e, 0x68, 0x70, 0x70, 0x00
	.type		$str$25,@object
	.size		$str$25,(__unnamed_1 - $str$25)
$str$25:
        /*008d*/ 	.byte	0x28, 0x28, 0x75, 0x69, 0x6e, 0x74, 0x33, 0x32, 0x5f, 0x74, 0x28, 0x74, 0x68, 0x72, 0x65, 0x61
        /*009d*/ 	.byte	0x64, 0x49, 0x64, 0x78, 0x2e, 0x78, 0x29, 0x20, 0x2f, 0x20, 0x33, 0x32, 0x29, 0x20, 0x25, 0x20
        /*00ad*/ 	.byte	0x34, 0x29, 0x20, 0x3d, 0x3d, 0x20, 0x28, 0x28, 0x28, 0x74, 0x6d, 0x65, 0x6d, 0x5f, 0x61, 0x64
        /*00bd*/ 	.byte	0x64, 0x72, 0x20, 0x3e, 0x3e, 0x20, 0x31, 0x36, 0x29, 0x20, 0x2f, 0x20, 0x33, 0x32, 0x29, 0x20
        /*00cd*/ 	.byte	0x25, 0x20, 0x34, 0x29, 0x00
	.type		__unnamed_1,@object
	.size		__unnamed_1,(__unnamed_2 - __unnamed_1)
__unnamed_1:
        /*00d2*/ 	.byte	0x61, 0x75, 0x74, 0x6f, 0x20, 0x63, 0x75, 0x74, 0x65, 0x3a, 0x3a, 0x61, 0x73, 0x5f, 0x70, 0x6f
        /* <DEDUP_REMOVED lines=24> */
        /*0262*/ 	.byte	0x3c, 0x34, 0x30, 0x39, 0x36, 0x3e, 0x3e, 0x3e, 0x3e, 0x5d, 0x00
	.type		__unnamed_2,@object
	.size		__unnamed_2,(__unnamed_3 - __unnamed_2)
__unnamed_2:
        /* <DEDUP_REMOVED lines=26> */
	.type		__unnamed_3,@object
	.size		__unnamed_3,(.L_3 - __unnamed_3)
__unnamed_3:
        /* <DEDUP_REMOVED lines=40> */
        /*0688*/ 	.byte	0x74, 0x65, 0x3a, 0x3a, 0x43, 0x3c, 0x30, 0x3e, 0x3e, 0x3e, 0x3e, 0x5d, 0x00
.L_3:


//--------------------- .nv.shared._ZN7cutlass13device_kernelINS_4gemm6kernel13GemmUniversalIN4cute5tupleIJiiiiEEENS1_10collective13CollectiveMmaINS1_35MainloopSm100TmaUmmaWarpSpecializedILi7ELi2ELi4ENS5_IJNS4_1CILi1EEESB_SB_EEEEENS5_IJNSA_ILi64EEENSA_ILi256EEENSA_ILi32EEEEEENS_12float_e5m2_tENS5_IJlSB_lEEESI_SJ_NS4_8TiledMMAINS4_8MMA_AtomIJNS4_10MMA_TraitsINS4_19SM100_MMA_F8F6F4_SSEJSI_SI_fSE_SF_NS4_17integral_constantINS4_4UMMA5MajorELSQ_0EEESR_NSO_INSP_7ScaleInELSS_0EEEST_EEEEEENS4_6LayoutISC_NS5_IJNSA_ILi0EEESX_SX_EEEEENS5_IJNS4_10UnderscoreES10_S10_EEEEENS4_13SM90_TMA_LOADENS4_14ComposedLayoutINS4_7SwizzleILi1ELi4ELi3EEENS4_18smem_ptr_flag_bitsILi8EEENSW_INS5_IJNSA_ILi8EEESG_EEENS5_IJSG_SB_EEEEEEEvNS4_8identityES13_S1D_vS1E_EENS_8epilogue10collective18CollectiveEpilogueINS1G_23Sm100TmaWarpSpecializedILi4ELi2ELi32ELb0ELb0EEEJSH_NS5_IJNSW_ISE_SB_EES1L_EEESI_SJ_SI_SJ_NS1G_6fusion15FusionCallbacksIS1K_NS1N_17LinearCombinationISI_fSI_fLNS_15FloatRoundStyleE2EEESH_S1M_JEEENS4_5SM1004TMEM4LOAD26SM100_TMEM_LOAD_16dp32b32xES13_NS14_INS15_ILi2ELi4ELi3EEES18_NSW_INS5_IJS19_SE_EEENS5_IJSE_SB_EEEEEEENS4_39AutoVectorizingCopyWithAssumedAlignmentILi128EEENS4_14SM90_TMA_STOREES21_S23_S23_EEEvvEEEEvNT_6ParamsE --------------------------
	.section	.nv.shared._ZN7cutlass13device_kernelINS_4gemm6kernel13GemmUniversalIN4cute5tupleIJiiiiEEENS1_10collective13CollectiveMmaINS1_35MainloopSm100TmaUmmaWarpSpecializedILi7ELi2ELi4ENS5_IJNS4_1CILi1EEESB_SB_EEEEENS5_IJNSA_ILi64EEENSA_ILi256EEENSA_ILi32EEEEEENS_12float_e5m2_tENS5_IJlSB_lEEESI_SJ_NS4_8TiledMMAINS4_8MMA_AtomIJNS4_10MMA_TraitsINS4_19SM100_MMA_F8F6F4_SSEJSI_SI_fSE_SF_NS4_17integral_constantINS4_4UMMA5MajorELSQ_0EEESR_NSO_INSP_7ScaleInELSS_0EEEST_EEEEEENS4_6LayoutISC_NS5_IJNSA_ILi0EEESX_SX_EEEEENS5_IJNS4_10UnderscoreES10_S10_EEEEENS4_13SM90_TMA_LOADENS4_14ComposedLayoutINS4_7SwizzleILi1ELi4ELi3EEENS4_18smem_ptr_flag_bitsILi8EEENSW_INS5_IJNSA_ILi8EEESG_EEENS5_IJSG_SB_EEEEEEEvNS4_8identityES13_S1D_vS1E_EENS_8epilogue10collective18CollectiveEpilogueINS1G_23Sm100TmaWarpSpecializedILi4ELi2ELi32ELb0ELb0EEEJSH_NS5_IJNSW_ISE_SB_EES1L_EEESI_SJ_SI_SJ_NS1G_6fusion15FusionCallbacksIS1K_NS1N_17LinearCombinationISI_fSI_fLNS_15FloatRoundStyleE2EEESH_S1M_JEEENS4_5SM1004TMEM4LOAD26SM100_TMEM_LOAD_16dp32b32xES13_NS14_INS15_ILi2ELi4ELi3EEES18_NSW_INS5_IJS19_SE_EEENS5_IJSE_SB_EEEEEEENS4_39AutoVectorizingCopyWithAssumedAlignmentILi128EEENS4_14SM90_TMA_STOREES21_S23_S23_EEEvvEEEEvNT_6ParamsE,"aw",@nobits
	.sectionflags	@""
	.align	16
	.zero		1024


//--------------------- .nv.shared.reserved.0     --------------------------
	.section	.nv.shared.reserved.0,"aw",@nobits
	.weak		__nv_reservedSMEM_offset_0_alias
	.size		__nv_reservedSMEM_offset_0_alias, 0, 64
	.other		__nv_reservedSMEM_offset_0_alias,@"STO_CUDA_RESERVED_SHARED STV_DEFAULT"
__nv_reservedSMEM_offset_0_alias:
	.zero		0
.nv.shared.reserved.0:
	.zero		64
	.weak		__nv_reservedSMEM_tcgen05_partition
	.type		__nv_reservedSMEM_tcgen05_partition,@object
	.size		__nv_reservedSMEM_tcgen05_partition,(.L_0 - __nv_reservedSMEM_tcgen05_partition)
__nv_reservedSMEM_tcgen05_partition:
	.zero		32
.L_0:


//--------------------- .nv.global                --------------------------
	.section	.nv.global,"aw",@nobits
.nv.global:
	.type		_ZN40_INTERNAL_cf58c3d5_4_k_cu_d155094c_304554cute1_E,@object
	.size		_ZN40_INTERNAL_cf58c3d5_4_k_cu_d155094c_304554cute1_E,(_ZN40_INTERNAL_cf58c3d5_4_k_cu_d155094c_304554cuda3std3__45__cpo6cbeginE - _ZN40_INTERNAL_cf58c3d5_4_k_cu_d155094c_304554cute1_E)
_ZN40_INTERNAL_cf58c3d5_4_k_cu_d155094c_304554cute1_E:
	.zero		1
	.type		_ZN40_INTERNAL_cf58c3d5_4_k_cu_d155094c_304554cuda3std3__45__cpo6cbeginE,@object
	.size		_ZN40_INTERNAL_cf58c3d5_4_k_cu_d155094c_304554cuda3std3__45__cpo6cbeginE,(_ZN40_INTERNAL_cf58c3d5_4_k_cu_d155094c_304554cuda3std3__48in_placeE - _ZN40_INTERNAL_cf58c3d5_4_k_cu_d155094c_304554cuda3std3__45__cpo6cbeginE)
_ZN40_INTERNAL_cf58c3d5_4_k_cu_d155094c_304554cuda3std3__45__cpo6cbeginE:
	.zero		1
	.type		_ZN40_INTERNAL_cf58c3d5_4_k_cu_d155094c_304554cuda3std3__48in_placeE,@object
	.size		_ZN40_INTERNAL_cf58c3d5_4_k_cu_d155094c_304554cuda3std3__48in_placeE,(_ZN40_INTERNAL_cf58c3d5_4_k_cu_d155094c_304554cuda3std6ranges3__45__cpo9iter_moveE - _ZN40_INTERNAL_cf58c3d5_4_k_cu_d155094c_304554cuda3std3__48in_placeE)
_ZN40_INTERNAL_cf58c3d5_4_k_cu_d155094c_304554cuda3std3__48in_placeE:
	.zero		1
	.type		_ZN40_INTERNAL_cf58c3d5_4_k_cu_d155094c_304554cuda3std6ranges3__45__cpo9iter_moveE,@object
	.size		_ZN40_INTERNAL_cf58c3d5_4_k_cu_d155094c_304554cuda3std6ranges3__45__cpo9iter_moveE,(_ZN40_INTERNAL_cf58c3d5_4_k_cu_d155094c_304554cuda3std3__45__cpo5beginE - _ZN40_INTERNAL_cf58c3d5_4_k_cu_d155094c_304554cuda3std6ranges3__45__cpo9iter_moveE)
_ZN40_INTERNAL_cf58c3d5_4_k_cu_d155094c_304554cuda3std6ranges3__45__cpo9iter_moveE:
	.zero		1
	.type		_ZN40_INTERNAL_cf58c3d5_4_k_cu_d155094c_304554cuda3std3__45__cpo5beginE,@object
	.size		_ZN40_INTERNAL_cf58c3d5_4_k_cu_d155094c_304554cuda3std3__45__cpo5beginE,(_ZN40_INTERNAL_cf58c3d5_4_k_cu_d155094c_304554cuda3std3__442_GLOBAL__N__cf58c3d5_4_k_cu_d155094c_304556ignoreE - _ZN40_INTERNAL_cf58c3d5_4_k_cu_d155094c_304554cuda3std3__45__cpo5beginE)
_ZN40_INTERNAL_cf58c3d5_4_k_cu_d155094c_304554cuda3std3__45__cpo5beginE:
	.zero		1
	.type		_ZN40_INTERNAL_cf58c3d5_4_k_cu_d155094c_304554cuda3std3__442_GLOBAL__N__cf58c3d5_4_k_cu_d155094c_304556ignoreE,@object
	.size		_ZN40_INTERNAL_cf58c3d5_4_k_cu_d155094c_304554cuda3std3__442_GLOBAL__N__cf58c3d5_4_k_cu_d155094c_304556ignoreE,(_ZN40_INTERNAL_cf58c3d5_4_k_cu_d155094c_304554cute7productE - _ZN40_INTERNAL_cf58c3d5_4_k_cu_d155094c_304554cuda3std3__442_GLOBAL__N__cf58c3d5_4_k_cu_d155094c_304556ignoreE)
_ZN40_INTERNAL_cf58c3d5_4_k_cu_d155094c_304554cuda3std3__442_GLOBAL__N__cf58c3d5_4_k_cu_d155094c_304556ignoreE:
	.zero		1
	.type		_ZN40_INTERNAL_cf58c3d5_4_k_cu_d155094c_304554cute7productE,@object
	.size		_ZN40_INTERNAL_cf58c3d5_4_k_cu_d155094c_304554cute7productE,(_ZN40_INTERNAL_cf58c3d5_4_k_cu_d155094c_304554cuda3std3__45__cpo3endE - _ZN40_INTERNAL_cf58c3d5_4_k_cu_d155094c_304554cute7productE)
_ZN40_INTERNAL_cf58c3d5_4_k_cu_d155094c_304554cute7productE:
	.zero		1
	.type		_ZN40_INTERNAL_cf58c3d5_4_k_cu_d155094c_304554cuda3std3__45__cpo3endE,@object
	.size		_ZN40_INTERNAL_cf58c3d5_4_k_cu_d155094c_304554cuda3std3__45__cpo3endE,(_ZN40_INTERNAL_cf58c3d5_4_k_cu_d155094c_304554cuda3std3__419piecewise_constructE - _ZN40_INTERNAL_cf58c3d5_4_k_cu_d155094c_304554cuda3std3__45__cpo3endE)
_ZN40_INTERNAL_cf58c3d5_4_k_cu_d155094c_304554cuda3std3__45__cpo3endE:
	.zero		1
	.type		_ZN40_INTERNAL_cf58c3d5_4_k_cu_d155094c_304554cuda3std3__419piecewise_constructE,@object
	.size		_ZN40_INTERNAL_cf58c3d5_4_k_cu_d155094c_304554cuda3std3__419piecewise_constructE,(_ZN40_INTERNAL_cf58c3d5_4_k_cu_d155094c_304554cuda3std3__45__cpo4cendE - _ZN40_INTERNAL_cf58c3d5_4_k_cu_d155094c_304554cuda3std3__419piecewise_constructE)
_ZN40_INTERNAL_cf58c3d5_4_k_cu_d155094c_304554cuda3std3__419piecewise_constructE:
	.zero		1
	.type		_ZN40_INTERNAL_cf58c3d5_4_k_cu_d155094c_304554cuda3std3__45__cpo4cendE,@object
	.size		_ZN40_INTERNAL_cf58c3d5_4_k_cu_d155094c_304554cuda3std3__45__cpo4cendE,(_ZN40_INTERNAL_cf58c3d5_4_k_cu_d155094c_304554cuda3std6ranges3__45__cpo4swapE - _ZN40_INTERNAL_cf58c3d5_4_k_cu_d155094c_304554cuda3std3__45__cpo4cendE)
_ZN40_INTERNAL_cf58c3d5_4_k_cu_d155094c_304554cuda3std3__45__cpo4cendE:
	.zero		1
	.type		_ZN40_INTERNAL_cf58c3d5_4_k_cu_d155094c_304554cuda3std6ranges3__45__cpo4swapE,@object
	.size		_ZN40_INTERNAL_cf58c3d5_4_k_cu_d155094c_304554cuda3std6ranges3__45__cpo4swapE,(.L_11 - _ZN40_INTERNAL_cf58c3d5_4_k_cu_d155094c_304554cuda3std6ranges3__45__cpo4swapE)
_ZN40_INTERNAL_cf58c3d5_4_k_cu_d155094c_304554cuda3std6ranges3__45__cpo4swapE:
	.zero		1
.L_11:


//--------------------- .nv.constant0._ZN7cutlass13device_kernelINS_4gemm6kernel13GemmUniversalIN4cute5tupleIJiiiiEEENS1_10collective13CollectiveMmaINS1_35MainloopSm100TmaUmmaWarpSpecializedILi7ELi2ELi4ENS5_IJNS4_1CILi1EEESB_SB_EEEEENS5_IJNSA_ILi64EEENSA_ILi256EEENSA_ILi32EEEEEENS_12float_e5m2_tENS5_IJlSB_lEEESI_SJ_NS4_8TiledMMAINS4_8MMA_AtomIJNS4_10MMA_TraitsINS4_19SM100_MMA_F8F6F4_SSEJSI_SI_fSE_SF_NS4_17integral_constantINS4_4UMMA5MajorELSQ_0EEESR_NSO_INSP_7ScaleInELSS_0EEEST_EEEEEENS4_6LayoutISC_NS5_IJNSA_ILi0EEESX_SX_EEEEENS5_IJNS4_10UnderscoreES10_S10_EEEEENS4_13SM90_TMA_LOADENS4_14ComposedLayoutINS4_7SwizzleILi1ELi4ELi3EEENS4_18smem_ptr_flag_bitsILi8EEENSW_INS5_IJNSA_ILi8EEESG_EEENS5_IJSG_SB_EEEEEEEvNS4_8identityES13_S1D_vS1E_EENS_8epilogue10collective18CollectiveEpilogueINS1G_23Sm100TmaWarpSpecializedILi4ELi2ELi32ELb0ELb0EEEJSH_NS5_IJNSW_ISE_SB_EES1L_EEESI_SJ_SI_SJ_NS1G_6fusion15FusionCallbacksIS1K_NS1N_17LinearCombinationISI_fSI_fLNS_15FloatRoundStyleE2EEESH_S1M_JEEENS4_5SM1004TMEM4LOAD26SM100_TMEM_LOAD_16dp32b32xES13_NS14_INS15_ILi2ELi4ELi3EEES18_NSW_INS5_IJS19_SE_EEENS5_IJSE_SB_EEEEEEENS4_39AutoVectorizingCopyWithAssumedAlignmentILi128EEENS4_14SM90_TMA_STOREES21_S23_S23_EEEvvEEEEvNT_6ParamsE --------------------------
	.section	.nv.constant0._ZN7cutlass13device_kernelINS_4gemm6kernel13GemmUniversalIN4cute5tupleIJiiiiEEENS1_10collective13CollectiveMmaINS1_35MainloopSm100TmaUmmaWarpSpecializedILi7ELi2ELi4ENS5_IJNS4_1CILi1EEESB_SB_EEEEENS5_IJNSA_ILi64EEENSA_ILi256EEENSA_ILi32EEEEEENS_12float_e5m2_tENS5_IJlSB_lEEESI_SJ_NS4_8TiledMMAINS4_8MMA_AtomIJNS4_10MMA_TraitsINS4_19SM100_MMA_F8F6F4_SSEJSI_SI_fSE_SF_NS4_17integral_constantINS4_4UMMA5MajorELSQ_0EEESR_NSO_INSP_7ScaleInELSS_0EEEST_EEEEEENS4_6LayoutISC_NS5_IJNSA_ILi0EEESX_SX_EEEEENS5_IJNS4_10UnderscoreES10_S10_EEEEENS4_13SM90_TMA_LOADENS4_14ComposedLayoutINS4_7SwizzleILi1ELi4ELi3EEENS4_18smem_ptr_flag_bitsILi8EEENSW_INS5_IJNSA_ILi8EEESG_EEENS5_IJSG_SB_EEEEEEEvNS4_8identityES13_S1D_vS1E_EENS_8epilogue10collective18CollectiveEpilogueINS1G_23Sm100TmaWarpSpecializedILi4ELi2ELi32ELb0ELb0EEEJSH_NS5_IJNSW_ISE_SB_EES1L_EEESI_SJ_SI_SJ_NS1G_6fusion15FusionCallbacksIS1K_NS1N_17LinearCombinationISI_fSI_fLNS_15FloatRoundStyleE2EEESH_S1M_JEEENS4_5SM1004TMEM4LOAD26SM100_TMEM_LOAD_16dp32b32xES13_NS14_INS15_ILi2ELi4ELi3EEES18_NSW_INS5_IJS19_SE_EEENS5_IJSE_SB_EEEEEEENS4_39AutoVectorizingCopyWithAssumedAlignmentILi128EEENS4_14SM90_TMA_STOREES21_S23_S23_EEEvvEEEEvNT_6ParamsE,"a",@progbits
	.sectionflags	@""
	.align	4
.nv.constant0._ZN7cutlass13device_kernelINS_4gemm6kernel13GemmUniversalIN4cute5tupleIJiiiiEEENS1_10collective13CollectiveMmaINS1_35MainloopSm100TmaUmmaWarpSpecializedILi7ELi2ELi4ENS5_IJNS4_1CILi1EEESB_SB_EEEEENS5_IJNSA_ILi64EEENSA_ILi256EEENSA_ILi32EEEEEENS_12float_e5m2_tENS5_IJlSB_lEEESI_SJ_NS4_8TiledMMAINS4_8MMA_AtomIJNS4_10MMA_TraitsINS4_19SM100_MMA_F8F6F4_SSEJSI_SI_fSE_SF_NS4_17integral_constantINS4_4UMMA5MajorELSQ_0EEESR_NSO_INSP_7ScaleInELSS_0EEEST_EEEEEENS4_6LayoutISC_NS5_IJNSA_ILi0EEESX_SX_EEEEENS5_IJNS4_10UnderscoreES10_S10_EEEEENS4_13SM90_TMA_LOADENS4_14ComposedLayoutINS4_7SwizzleILi1ELi4ELi3EEENS4_18smem_ptr_flag_bitsILi8EEENSW_INS5_IJNSA_ILi8EEESG_EEENS5_IJSG_SB_EEEEEEEvNS4_8identityES13_S1D_vS1E_EENS_8epilogue10collective18CollectiveEpilogueINS1G_23Sm100TmaWarpSpecializedILi4ELi2ELi32ELb0ELb0EEEJSH_NS5_IJNSW_ISE_SB_EES1L_EEESI_SJ_SI_SJ_NS1G_6fusion15FusionCallbacksIS1K_NS1N_17LinearCombinationISI_fSI_fLNS_15FloatRoundStyleE2EEESH_S1M_JEEENS4_5SM1004TMEM4LOAD26SM100_TMEM_LOAD_16dp32b32xES13_NS14_INS15_ILi2ELi4ELi3EEES18_NSW_INS5_IJS19_SE_EEENS5_IJSE_SB_EEEEEEENS4_39AutoVectorizingCopyWithAssumedAlignmentILi128EEENS4_14SM90_TMA_STOREES21_S23_S23_EEEvvEEEEvNT_6ParamsE:
	.zero		2944


//--------------------- SYMBOLS --------------------------

	.type		.nv.reservedSmem.offset0,@object
	.size		.nv.reservedSmem.offset0,0x4
	.type		.nv.reservedSmem.cap,@object
	.size		.nv.reservedSmem.cap,0x4
	.type		__assertfail,@function
